def attn_fwd(
    Q,
    K,
    V,
    Out,
    Lse,
    sm_scale,
    stride_qz,
    stride_qh,
    stride_qm,
    stride_qk,
    stride_kz,
    stride_kh,
    stride_kn,
    stride_kk,
    stride_vz,
    stride_vh,
    stride_vn,
    stride_vk,
    stride_oz,
    stride_oh,
    stride_om,
    stride_ok,
    seqlen_q,
    seqlen_k,
    BLOCK_M: tl.constexpr,
    BLOCK_N: tl.constexpr,
    HEAD_DIM: tl.constexpr,
    CAUSAL: tl.constexpr,
):
    start_m = tl.program_id(0)
    off_hz = tl.program_id(1)
    q_off = off_hz * stride_qh
    k_off = off_hz * stride_kh
    v_off = off_hz * stride_vh
    offs_m = start_m * BLOCK_M + tl.arange(0, BLOCK_M)
    offs_d = tl.arange(0, HEAD_DIM)
    offs_n = tl.arange(0, BLOCK_N)
    q_ptrs = Q + q_off + offs_m[:, None] * stride_qm + offs_d[None, :] * stride_qk
    k_ptrs = K + k_off + offs_d[:, None] * stride_kk + offs_n[None, :] * stride_kn
    v_ptrs = V + v_off + offs_n[:, None] * stride_vn + offs_d[None, :] * stride_vk
    m_i = tl.full([BLOCK_M], float("-inf"), dtype=tl.float32)
    l_i = tl.zeros([BLOCK_M], dtype=tl.float32) + 1.0
    acc = tl.zeros([BLOCK_M, HEAD_DIM], dtype=tl.float32)
    q = tl.load(q_ptrs)
    acc, l_i, m_i = _attn_fwd_inner(
        acc,
        l_i,
        m_i,
        q,
        k_ptrs,
        v_ptrs,
        sm_scale,
        stride_kn,
        stride_vn,
        start_m,
        seqlen_k,
        BLOCK_M,
        BLOCK_N,
        HEAD_DIM,
        CAUSAL,
    )
    acc = acc / l_i[:, None]
    lse = m_i + tl.math.log2(l_i) / 1.4426950408889634
    o_ptrs = (
        Out
        + off_hz * stride_oh
        + offs_m[:, None] * stride_om
        + offs_d[None, :] * stride_ok
    )
    tl.store(o_ptrs, acc.to(Out.dtype.element_ty))
    tl.store(Lse + off_hz * seqlen_q + offs_m, lse)

# config = {"BLOCK_M": 64, "BLOCK_N": 128, "HEAD_DIM": 64, "arch": "sm_90", "causal": false, "dtype": "fp8e4m3", "num_stages": 2, "num_warps": 8}
# arch = sm_90


// ===== COMPILED SASS (sm_90a) =====

	.target	sm_90a

	.elftype	@"ET_EXEC"


//--------------------- .note.nv.tkinfo           --------------------------
	.section	.note.nv.tkinfo,"",@"SHT_NOTE"
	.sectionflags	@"SHF_NOTE_NV_TKINFO"
	.tkinfo
        /*0018*/ 	.word	0x00000002
        /*0030*/ 	.string	""
        /*0030*/ 	.string	"ptxas"
        /*0030*/ 	.string	"Cuda compilation tools, release 13.0, V13.0.88"
        /*0030*/ 	.string	"Build cuda_13.0.r13.0/compiler.36424714_0"
        /*0030*/ 	.string	"-v  -suppress-debug-info  -lineinfo  -arch sm_90a "



//--------------------- .note.nv.cuinfo           --------------------------
	.section	.note.nv.cuinfo,"",@"SHT_NOTE"
	.sectionflags	@"SHF_NOTE_NV_CUINFO"
        /*0018*/ 	.short	0x0002
        /*001a*/ 	.short	0x005a
        /*001c*/ 	.short	0x0082
	.zero		2


//--------------------- .nv.info                  --------------------------
	.section	.nv.info,"",@"SHT_CUDA_INFO"
	.align	4


	//----- nvinfo : EIATTR_REGCOUNT
	.align		4
        /*0000*/ 	.byte	0x04, 0x2f
        /*0002*/ 	.short	(.L_2 - .L_1)
	.align		4
.L_1:
        /*0004*/ 	.word	index@(attn_fwd)
        /*0008*/ 	.word	0x000000ff


	//----- nvinfo : EIATTR_FRAME_SIZE
	.align		4
.L_2:
        /*000c*/ 	.byte	0x04, 0x11
        /*000e*/ 	.short	(.L_4 - .L_3)
	.align		4
.L_3:
        /*0010*/ 	.word	index@(attn_fwd)
        /*0014*/ 	.word	0x00000000


	//----- nvinfo : EIATTR_MIN_STACK_SIZE
	.align		4
.L_4:
        /*0018*/ 	.byte	0x04, 0x12
        /*001a*/ 	.short	(.L_6 - .L_5)
	.align		4
.L_5:
        /*001c*/ 	.word	index@(attn_fwd)
        /*0020*/ 	.word	0x00000000
.L_6:


//--------------------- .nv.compat                --------------------------
	.section	.nv.compat,"",@"SHT_CUDA_COMPAT_INFO"
	.align	4
        /*0000*/ 	.byte	0x02, 0x09, 0x01, 0x00, 0x02, 0x02, 0x04, 0x00, 0x02, 0x05, 0x05, 0x00, 0x03, 0x07, 0x01, 0x01
        /*0010*/ 	.byte	0x02, 0x03, 0x00, 0x00, 0x02, 0x06, 0x01, 0x00, 0x04, 0x0b, 0x08, 0x00, 0x00, 0x00, 0x00, 0x00
        /*0020*/ 	.byte	0x00, 0x00, 0x00, 0x00


//--------------------- .nv.info.attn_fwd         --------------------------
	.section	.nv.info.attn_fwd,"",@"SHT_CUDA_INFO"
	.sectionflags	@""
	.align	4


	//----- nvinfo : EIATTR_CUDA_API_VERSION
	.align		4
        /*0000*/ 	.byte	0x04, 0x37
        /*0002*/ 	.short	(.L_8 - .L_7)
.L_7:
        /*0004*/ 	.word	0x00000082


	//----- nvinfo : EIATTR_KPARAM_INFO
	.align		4
.L_8:
        /*0008*/ 	.byte	0x04, 0x17
        /*000a*/ 	.short	(.L_10 - .L_9)
.L_9:
        /*000c*/ 	.word	0x00000000
        /*0010*/ 	.short	0x0019
        /*0012*/ 	.short	0x0080
        /*0014*/ 	.byte	0x00, 0xf4, 0x21, 0x00


	//----- nvinfo : EIATTR_KPARAM_INFO
	.align		4
.L_10:
        /*0018*/ 	.byte	0x04, 0x17
        /*001a*/ 	.short	(.L_12 - .L_11)
.L_11:
        /*001c*/ 	.word	0x00000000
        /*0020*/ 	.short	0x0018
        /*0022*/ 	.short	0x0078
        /*0024*/ 	.byte	0x00, 0xf4, 0x21, 0x00


	//----- nvinfo : EIATTR_KPARAM_INFO
	.align		4
.L_12:
        /*0028*/ 	.byte	0x04, 0x17
        /*002a*/ 	.short	(.L_14 - .L_13)
.L_13:
        /*002c*/ 	.word	0x00000000
        /*0030*/ 	.short	0x0017
        /*0032*/ 	.short	0x0070
        /*0034*/ 	.byte	0x00, 0xf0, 0x11, 0x00


	//----- nvinfo : EIATTR_KPARAM_INFO
	.align		4
.L_14:
        /*0038*/ 	.byte	0x04, 0x17
        /*003a*/ 	.short	(.L_16 - .L_15)
.L_15:
        /*003c*/ 	.word	0x00000000
        /*0040*/ 	.short	0x0016
        /*0042*/ 	.short	0x006c
        /*0044*/ 	.byte	0x00, 0xf0, 0x11, 0x00


	//----- nvinfo : EIATTR_KPARAM_INFO
	.align		4
.L_16:
        /*0048*/ 	.byte	0x04, 0x17
        /*004a*/ 	.short	(.L_18 - .L_17)
.L_17:
        /*004c*/ 	.word	0x00000000
        /*0050*/ 	.short	0x0015
        /*0052*/ 	.short	0x0068
        /*0054*/ 	.byte	0x00, 0xf0, 0x11, 0x00


	//----- nvinfo : EIATTR_KPARAM_INFO
	.align		4
.L_18:
        /*0058*/ 	.byte	0x04, 0x17
        /*005a*/ 	.short	(.L_20 - .L_19)
.L_19:
        /*005c*/ 	.word	0x00000000
        /*0060*/ 	.short	0x0014
        /*0062*/ 	.short	0x0064
        /*0064*/ 	.byte	0x00, 0xf0, 0x11, 0x00


	//----- nvinfo : EIATTR_KPARAM_INFO
	.align		4
.L_20:
        /*0068*/ 	.byte	0x04, 0x17
        /*006a*/ 	.short	(.L_22 - .L_21)
.L_21:
        /*006c*/ 	.word	0x00000000
        /*0070*/ 	.short	0x0013
        /*0072*/ 	.short	0x0060
        /*0074*/ 	.byte	0x00, 0xf0, 0x11, 0x00


	//----- nvinfo : EIATTR_KPARAM_INFO
	.align		4
.L_22:
        /*0078*/ 	.byte	0x04, 0x17
        /*007a*/ 	.short	(.L_24 - .L_23)
.L_23:
        /*007c*/ 	.word	0x00000000
        /*0080*/ 	.short	0x0012
        /*0082*/ 	.short	0x005c
        /*0084*/ 	.byte	0x00, 0xf0, 0x11, 0x00


	//----- nvinfo : EIATTR_KPARAM_INFO
	.align		4
.L_24:
        /*0088*/ 	.byte	0x04, 0x17
        /*008a*/ 	.short	(.L_26 - .L_25)
.L_25:
        /*008c*/ 	.word	0x00000000
        /*0090*/ 	.short	0x0011
        /*0092*/ 	.short	0x0058
        /*0094*/ 	.byte	0x00, 0xf0, 0x11, 0x00


	//----- nvinfo : EIATTR_KPARAM_INFO
	.align		4
.L_26:
        /*0098*/ 	.byte	0x04, 0x17
        /*009a*/ 	.short	(.L_28 - .L_27)
.L_27:
        /*009c*/ 	.word	0x00000000
        /*00a0*/ 	.short	0x0010
        /*00a2*/ 	.short	0x0054
        /*00a4*/ 	.byte	0x00, 0xf0, 0x11, 0x00


	//----- nvinfo : EIATTR_KPARAM_INFO
	.align		4
.L_28:
        /*00a8*/ 	.byte	0x04, 0x17
        /*00aa*/ 	.short	(.L_30 - .L_29)
.L_29:
        /*00ac*/ 	.word	0x00000000
        /*00b0*/ 	.short	0x000f
        /*00b2*/ 	.short	0x0050
        /*00b4*/ 	.byte	0x00, 0xf0, 0x11, 0x00


	//----- nvinfo : EIATTR_KPARAM_INFO
	.align		4
.L_30:
        /*00b8*/ 	.byte	0x04, 0x17
        /*00ba*/ 	.short	(.L_32 - .L_31)
.L_31:
        /*00bc*/ 	.word	0x00000000
        /*00c0*/ 	.short	0x000e
        /*00c2*/ 	.short	0x004c
        /*00c4*/ 	.byte	0x00, 0xf0, 0x11, 0x00


	//----- nvinfo : EIATTR_KPARAM_INFO
	.align		4
.L_32:
        /*00c8*/ 	.byte	0x04, 0x17
        /*00ca*/ 	.short	(.L_34 - .L_33)
.L_33:
        /*00cc*/ 	.word	0x00000000
        /*00d0*/ 	.short	0x000d
        /*00d2*/ 	.short	0x0048
        /*00d4*/ 	.byte	0x00, 0xf0, 0x11, 0x00


	//----- nvinfo : EIATTR_KPARAM_INFO
	.align		4
.L_34:
        /*00d8*/ 	.byte	0x04, 0x17
        /*00da*/ 	.short	(.L_36 - .L_35)
.L_35:
        /*00dc*/ 	.word	0x00000000
        /*00e0*/ 	.short	0x000c
        /*00e2*/ 	.short	0x0044
        /*00e4*/ 	.byte	0x00, 0xf0, 0x11, 0x00


	//----- nvinfo : EIATTR_KPARAM_INFO
	.align		4
.L_36:
        /*00e8*/ 	.byte	0x04, 0x17
        /*00ea*/ 	.short	(.L_38 - .L_37)
.L_37:
        /*00ec*/ 	.word	0x00000000
        /*00f0*/ 	.short	0x000b
        /*00f2*/ 	.short	0x0040
        /*00f4*/ 	.byte	0x00, 0xf0, 0x11, 0x00


	//----- nvinfo : EIATTR_KPARAM_INFO
	.align		4
.L_38:
        /*00f8*/ 	.byte	0x04, 0x17
        /*00fa*/ 	.short	(.L_40 - .L_39)
.L_39:
        /*00fc*/ 	.word	0x00000000
        /*0100*/ 	.short	0x000a
        /*0102*/ 	.short	0x003c
        /*0104*/ 	.byte	0x00, 0xf0, 0x11, 0x00


	//----- nvinfo : EIATTR_KPARAM_INFO
	.align		4
.L_40:
        /*0108*/ 	.byte	0x04, 0x17
        /*010a*/ 	.short	(.L_42 - .L_41)
.L_41:
        /*010c*/ 	.word	0x00000000
        /*0110*/ 	.short	0x0009
        /*0112*/ 	.short	0x0038
        /*0114*/ 	.byte	0x00, 0xf0, 0x11, 0x00


	//----- nvinfo : EIATTR_KPARAM_INFO
	.align		4
.L_42:
        /*0118*/ 	.byte	0x04, 0x17
        /*011a*/ 	.short	(.L_44 - .L_43)
.L_43:
        /*011c*/ 	.word	0x00000000
        /*0120*/ 	.short	0x0008
        /*0122*/ 	.short	0x0034
        /*0124*/ 	.byte	0x00, 0xf0, 0x11, 0x00


	//----- nvinfo : EIATTR_KPARAM_INFO
	.align		4
.L_44:
        /*0128*/ 	.byte	0x04, 0x17
        /*012a*/ 	.short	(.L_46 - .L_45)
.L_45:
        /*012c*/ 	.word	0x00000000
        /*0130*/ 	.short	0x0007
        /*0132*/ 	.short	0x0030
        /*0134*/ 	.byte	0x00, 0xf0, 0x11, 0x00


	//----- nvinfo : EIATTR_KPARAM_INFO
	.align		4
.L_46:
        /*0138*/ 	.byte	0x04, 0x17
        /*013a*/ 	.short	(.L_48 - .L_47)
.L_47:
        /*013c*/ 	.word	0x00000000
        /*0140*/ 	.short	0x0006
        /*0142*/ 	.short	0x002c
        /*0144*/ 	.byte	0x00, 0xf0, 0x11, 0x00


	//----- nvinfo : EIATTR_KPARAM_INFO
	.align		4
.L_48:
        /*0148*/ 	.byte	0x04, 0x17
        /*014a*/ 	.short	(.L_50 - .L_49)
.L_49:
        /*014c*/ 	.word	0x00000000
        /*0150*/ 	.short	0x0005
        /*0152*/ 	.short	0x0028
        /*0154*/ 	.byte	0x00, 0xf0, 0x11, 0x00


	//----- nvinfo : EIATTR_KPARAM_INFO
	.align		4
.L_50:
        /*0158*/ 	.byte	0x04, 0x17
        /*015a*/ 	.short	(.L_52 - .L_51)
.L_51:
        /*015c*/ 	.word	0x00000000
        /*0160*/ 	.short	0x0004
        /*0162*/ 	.short	0x0020
        /*0164*/ 	.byte	0x00, 0xf4, 0x21, 0x00


	//----- nvinfo : EIATTR_KPARAM_INFO
	.align		4
.L_52:
        /*0168*/ 	.byte	0x04, 0x17
        /*016a*/ 	.short	(.L_54 - .L_53)
.L_53:
        /*016c*/ 	.word	0x00000000
        /*0170*/ 	.short	0x0003
        /*0172*/ 	.short	0x0018
        /*0174*/ 	.byte	0x00, 0xf4, 0x21, 0x00


	//----- nvinfo : EIATTR_KPARAM_INFO
	.align		4
.L_54:
        /*0178*/ 	.byte	0x04, 0x17
        /*017a*/ 	.short	(.L_56 - .L_55)
.L_55:
        /*017c*/ 	.word	0x00000000
        /*0180*/ 	.short	0x0002
        /*0182*/ 	.short	0x0010
        /*0184*/ 	.byte	0x00, 0xf4, 0x21, 0x00


	//----- nvinfo : EIATTR_KPARAM_INFO
	.align		4
.L_56:
        /*0188*/ 	.byte	0x04, 0x17
        /*018a*/ 	.short	(.L_58 - .L_57)
.L_57:
        /*018c*/ 	.word	0x00000000
        /*0190*/ 	.short	0x0001
        /*0192*/ 	.short	0x0008
        /*0194*/ 	.byte	0x00, 0xf4, 0x21, 0x00


	//----- nvinfo : EIATTR_KPARAM_INFO
	.align		4
.L_58:
        /*0198*/ 	.byte	0x04, 0x17
        /*019a*/ 	.short	(.L_60 - .L_59)
.L_59:
        /*019c*/ 	.word	0x00000000
        /*01a0*/ 	.short	0x0000
        /*01a2*/ 	.short	0x0000
        /*01a4*/ 	.byte	0x00, 0xf4, 0x21, 0x00


	//----- nvinfo : EIATTR_SPARSE_MMA_MASK
	.align		4
.L_60:
        /*01a8*/ 	.byte	0x03, 0x50
        /*01aa*/ 	.short	0x0000


	//----- nvinfo : EIATTR_MAXREG_COUNT
	.align		4
        /*01ac*/ 	.byte	0x03, 0x1b
        /*01ae*/ 	.short	0x00ff


	//----- nvinfo : EIATTR_NUM_BARRIERS
	.align		4
        /*01b0*/ 	.byte	0x02, 0x4c
        /*01b2*/ 	.byte	0x01
	.zero		1


	//----- nvinfo : EIATTR_MERCURY_ISA_VERSION
	.align		4
        /*01b4*/ 	.byte	0x03, 0x5f
        /*01b6*/ 	.short	0x0101


	//----- nvinfo : EIATTR_COOP_GROUP_MASK_REGIDS
	.align		4
        /*01b8*/ 	.byte	0x04, 0x29
        /*01ba*/ 	.short	(.L_62 - .L_61)


	//   ....[0]....
.L_61:
        /*01bc*/ 	.word	0xffffffff


	//   ....[1]....
        /*01c0*/ 	.word	0xffffffff


	//   ....[2]....
        /*01c4*/ 	.word	0xffffffff


	//   ....[3]....
        /*01c8*/ 	.word	0xffffffff


	//   ....[4]....
        /*01cc*/ 	.word	0xffffffff


	//   ....[5]....
        /*01d0*/ 	.word	0xffffffff


	//   ....[6]....
        /*01d4*/ 	.word	0xffffffff


	//   ....[7]....
        /*01d8*/ 	.word	0xffffffff


	//   ....[8]....
        /*01dc*/ 	.word	0xffffffff


	//   ....[9]....
        /*01e0*/ 	.word	0xffffffff


	//   ....[10]....
        /*01e4*/ 	.word	0xffffffff


	//   ....[11]....
        /*01e8*/ 	.word	0xffffffff


	//   ....[12]....
        /*01ec*/ 	.word	0xffffffff


	//   ....[13]....
        /*01f0*/ 	.word	0xffffffff


	//   ....[14]....
        /*01f4*/ 	.word	0xffffffff


	//   ....[15]....
        /*01f8*/ 	.word	0xffffffff


	//   ....[16]....
        /*01fc*/ 	.word	0xffffffff


	//   ....[17]....
        /*0200*/ 	.word	0xffffffff


	//   ....[18]....
        /*0204*/ 	.word	0xffffffff


	//   ....[19]....
        /*0208*/ 	.word	0xffffffff


	//   ....[20]....
        /*020c*/ 	.word	0xffffffff


	//   ....[21]....
        /*0210*/ 	.word	0xffffffff


	//   ....[22]....
        /*0214*/ 	.word	0xffffffff


	//   ....[23]....
        /*0218*/ 	.word	0xffffffff


	//----- nvinfo : EIATTR_COOP_GROUP_INSTR_OFFSETS
	.align		4
.L_62:
        /*021c*/ 	.byte	0x04, 0x28
        /*021e*/ 	.short	(.L_64 - .L_63)


	//   ....[0]....
.L_63:
        /*0220*/ 	.word	0x00002d20


	//   ....[1]....
        /*0224*/ 	.word	0x00002f40


	//   ....[2]....
        /*0228*/ 	.word	0x000030e0


	//   ....[3]....
        /*022c*/ 	.word	0x00003160


	//   ....[4]....
        /*0230*/ 	.word	0x000040e0


	//   ....[5]....
        /*0234*/ 	.word	0x00004110


	//   ....[6]....
        /*0238*/ 	.word	0x00004140


	//   ....[7]....
        /*023c*/ 	.word	0x00004170


	//   ....[8]....
        /*0240*/ 	.word	0x00004200


	//   ....[9]....
        /*0244*/ 	.word	0x00004230


	//   ....[10]....
        /*0248*/ 	.word	0x00004240


	//   ....[11]....
        /*024c*/ 	.word	0x00004250


	//   ....[12]....
        /*0250*/ 	.word	0x00004260


	//   ....[13]....
        /*0254*/ 	.word	0x00004270


	//   ....[14]....
        /*0258*/ 	.word	0x00004280


	//   ....[15]....
        /*025c*/ 	.word	0x00004290


	//   ....[16]....
        /*0260*/ 	.word	0x000042a0


	//   ....[17]....
        /*0264*/ 	.word	0x000042b0


	//   ....[18]....
        /*0268*/ 	.word	0x000042c0


	//   ....[19]....
        /*026c*/ 	.word	0x000042d0


	//   ....[20]....
        /*0270*/ 	.word	0x00004a90


	//   ....[21]....
        /*0274*/ 	.word	0x00004aa0


	//   ....[22]....
        /*0278*/ 	.word	0x00004ae0


	//   ....[23]....
        /*027c*/ 	.word	0x00004af0


	//----- nvinfo : EIATTR_EXIT_INSTR_OFFSETS
	.align		4
.L_64:
        /*0280*/ 	.byte	0x04, 0x1c
        /*0282*/ 	.short	(.L_66 - .L_65)


	//   ....[0]....
.L_65:
        /*0284*/ 	.word	0x00006020


	//   ....[1]....
        /*0288*/ 	.word	0x00006050


	//----- nvinfo : EIATTR_REQNTID
	.align		4
.L_66:
        /*028c*/ 	.byte	0x04, 0x10
        /*028e*/ 	.short	(.L_68 - .L_67)
.L_67:
        /*0290*/ 	.word	0x00000100
        /*0294*/ 	.word	0x00000001
        /*0298*/ 	.word	0x00000001


	//----- nvinfo : EIATTR_CBANK_PARAM_SIZE
	.align		4
.L_68:
        /*029c*/ 	.byte	0x03, 0x19
        /*029e*/ 	.short	0x0088


	//----- nvinfo : EIATTR_PARAM_CBANK
	.align		4
        /*02a0*/ 	.byte	0x04, 0x0a
        /*02a2*/ 	.short	(.L_70 - .L_69)
	.align		4
.L_69:
        /*02a4*/ 	.word	index@(.nv.constant0.attn_fwd)
        /*02a8*/ 	.short	0x0210
        /*02aa*/ 	.short	0x0088


	//----- nvinfo : EIATTR_SW_WAR
	.align		4
.L_70:
        /*02ac*/ 	.byte	0x04, 0x36
        /*02ae*/ 	.short	(.L_72 - .L_71)
.L_71:
        /*02b0*/ 	.word	0x00000008
.L_72:


//--------------------- .nv.callgraph             --------------------------
	.section	.nv.callgraph,"",@"SHT_CUDA_CALLGRAPH"
	.align	4
	.sectionentsize	8
	.align		4
        /*0000*/ 	.word	0x00000000
	.align		4
        /*0004*/ 	.word	0xffffffff
	.align		4
        /*0008*/ 	.word	0x00000000
	.align		4
        /*000c*/ 	.word	0xfffffffe
	.align		4
        /*0010*/ 	.word	0x00000000
	.align		4
        /*0014*/ 	.word	0xfffffffd
	.align		4
        /*0018*/ 	.word	0x00000000
	.align		4
        /*001c*/ 	.word	0xfffffffc


//--------------------- .nv.constant4             --------------------------
	.section	.nv.constant4,"a",@progbits
	.align	8
	.align		8
.nv.constant4:
        /*0000*/ 	.dword	_$_str


//--------------------- .text.attn_fwd            --------------------------
	.section	.text.attn_fwd,"ax",@progbits
	.align	128
        .global         attn_fwd
        .type           attn_fwd,@function
        .size           attn_fwd,(.L_x_3 - attn_fwd)
        .other          attn_fwd,@"STO_CUDA_ENTRY STV_DEFAULT"
attn_fwd:
.text.attn_fwd:
[----:B------:R-:W0:Y:S01]  /*0000*/  LDC R1, c[0x0][0x28] ;  /* 0x00000a00ff017b82 */ /* 0x000e220000000800 */
[----:B------:R-:W1:Y:S07]  /*0010*/  S2R R0, SR_TID.X ;  /* 0x0000000000007919 */ /* 0x000e6e0000002100 */
[----:B------:R-:W2:Y:S01]  /*0020*/  S2UR UR26, SR_CTAID.Y ;  /* 0x00000000001a79c3 */ /* 0x000ea20000002600 */
[----:B------:R-:W-:Y:S01]  /*0030*/  ULDC.64 UR4, c[0x0][0x240] ;  /* 0x0000900000047ab9 */ /* 0x000fe20000000a00 */
[----:B------:R-:W-:Y:S01]  /*0040*/  ULDC.64 UR28, c[0x0][0x208] ;  /* 0x00008200001c7ab9 */ /* 0x000fe20000000a00 */
[----:B------:R-:W3:Y:S05]  /*0050*/  S2R R3, SR_CTAID.X ;  /* 0x0000000000037919 */ /* 0x000eea0000002500 */
[----:B------:R-:W4:Y:S08]  /*0060*/  LDC.64 R34, c[0x0][0x210] ;  /* 0x00008400ff227b82 */ /* 0x000f300000000a00 */
[----:B------:R-:W5:Y:S01]  /*0070*/  LDC R38, c[0x0][0x248] ;  /* 0x00009200ff267b82 */ /* 0x000f620000000800 */
[----:B--2---:R-:W-:Y:S01]  /*0080*/  UIMAD UR4, UR26, UR4, URZ ;  /* 0x000000041a0472a4 */ /* 0x004fe2000f8e023f */
[----:B-1----:R-:W-:-:S02]  /*0090*/  LOP3.LUT R16, R0, 0x3f, RZ, 0xc0, !PT ;  /* 0x0000003f00107812 */ /* 0x002fc400078ec0ff */
[----:B------:R-:W-:Y:S02]  /*00a0*/  SHF.R.U32.HI R18, RZ, 0x6, R0 ;  /* 0x00000006ff127819 */ /* 0x000fe40000011600 */
[----:B------:R-:W-:Y:S01]  /*00b0*/  LEA.HI R20, R0, 0xc, RZ, 0x1a ;  /* 0x0000000c00147811 */ /* 0x000fe200078fd0ff */
[----:B---3--:R-:W-:Y:S01]  /*00c0*/  IMAD R2, R3, 0x40, R16 ;  /* 0x0000004003027824 */ /* 0x008fe200078e0210 */
[----:B------:R-:W-:Y:S02]  /*00d0*/  SGXT.U32 R18, R18, 0x2 ;  /* 0x000000021212781a */ /* 0x000fe40000000000 */
[----:B------:R-:W-:Y:S01]  /*00e0*/  LEA.HI R24, R0, 0x2c, RZ, 0x1a ;  /* 0x0000002c00187811 */ /* 0x000fe200078fd0ff */
[----:B------:R-:W-:Y:S01]  /*00f0*/  IMAD R3, R2, UR5, RZ ;  /* 0x0000000502037c24 */ /* 0x000fe2000f8e02ff */
[----:B------:R-:W-:Y:S01]  /*0100*/  USHF.R.S32.HI UR5, URZ, 0x1f, UR4 ;  /* 0x0000001f3f057899 */ /* 0x000fe20008011404 */
[----:B-----5:R-:W-:Y:S01]  /*0110*/  IMAD R9, R20, R38, RZ ;  /* 0x0000002614097224 */ /* 0x020fe200078e02ff */
[----:B------:R-:W-:-:S02]  /*0120*/  LEA.HI R22, R0, 0x1c, RZ, 0x1a ;  /* 0x0000001c00167811 */ /* 0x000fc400078fd0ff */
[----:B----4-:R-:W-:Y:S02]  /*0130*/  IADD3 R34, P0, P1, R3, UR4, R34 ;  /* 0x0000000403227c10 */ /* 0x010fe4000f91e022 */
[----:B------:R-:W-:Y:S01]  /*0140*/  SHF.R.S32.HI R4, RZ, 0x1f, R3 ;  /* 0x0000001fff047819 */ /* 0x000fe20000011403 */
[-C--:B------:R-:W-:Y:S02]  /*0150*/  IMAD R3, R18, R38.reuse, RZ ;  /* 0x0000002612037224 */ /* 0x080fe400078e02ff */
[----:B------:R-:W-:Y:S01]  /*0160*/  IMAD R15, R24, R38, RZ ;  /* 0x00000026180f7224 */ /* 0x000fe200078e02ff */
[----:B------:R-:W-:Y:S01]  /*0170*/  IADD3.X R36, R4, UR5, R35, P0, P1 ;  /* 0x0000000504247c10 */ /* 0x000fe200087e2423 */
[----:B------:R-:W-:Y:S01]  /*0180*/  IMAD R8, R38, 0x4, R3 ;  /* 0x0000000426087824 */ /* 0x000fe200078e0203 */
[----:B------:R-:W-:Y:S01]  /*0190*/  IADD3 R4, P0, R3, R34, RZ ;  /* 0x0000002203047210 */ /* 0x000fe20007f1e0ff */
[----:B------:R-:W-:-:S03]  /*01a0*/  IMAD R13, R22, R38, RZ ;  /* 0x00000026160d7224 */ /* 0x000fc600078e02ff */
[----:B------:R-:W-:Y:S02]  /*01b0*/  LEA.HI.X.SX32 R5, R3, R36, 0x1, P0 ;  /* 0x0000002403057211 */ /* 0x000fe400000f0eff */
[CC--:B------:R-:W-:Y:S01]  /*01c0*/  IADD3 R10, P0, R9.reuse, R34.reuse, RZ ;  /* 0x00000022090a7210 */ /* 0x0c0fe20007f1e0ff */
[----:B------:R-:W-:Y:S01]  /*01d0*/  IMAD R3, R38, 0x4, R8 ;  /* 0x0000000426037824 */ /* 0x000fe200078e0208 */
[C---:B------:R-:W-:Y:S01]  /*01e0*/  IADD3 R6, P1, R8.reuse, R34, RZ ;  /* 0x0000002208067210 */ /* 0x040fe20007f3e0ff */
[----:B------:R1:W2:Y:S01]  /*01f0*/  LDG.E.U8 R21, desc[UR28][R4.64] ;  /* 0x0000001c04157981 */ /* 0x0002a2000c1e1100 */
[----:B------:R-:W-:Y:S02]  /*0200*/  LEA.HI.X.SX32 R11, R9, R36, 0x1, P0 ;  /* 0x00000024090b7211 */ /* 0x000fe400000f0eff */
[C---:B------:R-:W-:Y:S02]  /*0210*/  IADD3 R14, P0, R15.reuse, R34, RZ ;  /* 0x000000220f0e7210 */ /* 0x040fe40007f1e0ff */
[-C--:B------:R-:W-:Y:S01]  /*0220*/  LEA.HI.X.SX32 R7, R8, R36.reuse, 0x1, P1 ;  /* 0x0000002408077211 */ /* 0x080fe200008f0eff */
[----:B------:R3:W4:Y:S01]  /*0230*/  LDG.E.U8 R27, desc[UR28][R10.64] ;  /* 0x0000001c0a1b7981 */ /* 0x000722000c1e1100 */
[----:B------:R-:W-:-:S02]  /*0240*/  LEA.HI.X.SX32 R15, R15, R36, 0x1, P0 ;  /* 0x000000240f0f7211 */ /* 0x000fc400000f0eff */
[C---:B------:R-:W-:Y:S01]  /*0250*/  IADD3 R8, P0, R3.reuse, R34, RZ ;  /* 0x0000002203087210 */ /* 0x040fe20007f1e0ff */
[C---:B-1----:R-:W-:Y:S01]  /*0260*/  IMAD R5, R38.reuse, 0x8, R3 ;  /* 0x0000000826057824 */ /* 0x042fe200078e0203 */
[----:B------:R1:W5:Y:S02]  /*0270*/  LDG.E.U8 R23, desc[UR28][R6.64] ;  /* 0x0000001c06177981 */ /* 0x000364000c1e1100 */
[----:B------:R-:W-:Y:S01]  /*0280*/  LEA.HI.X.SX32 R9, R3, R36, 0x1, P0 ;  /* 0x0000002403097211 */ /* 0x000fe200000f0eff */
[C---:B------:R-:W-:Y:S01]  /*0290*/  IMAD R3, R38.reuse, 0x4, R5 ;  /* 0x0000000426037824 */ /* 0x040fe200078e0205 */
[-C--:B------:R-:W-:Y:S01]  /*02a0*/  IADD3 R4, P0, R5, R34.reuse, RZ ;  /* 0x0000002205047210 */ /* 0x080fe20007f1e0ff */
[----:B------:R0:W5:Y:S01]  /*02b0*/  LDG.E.U8 R33, desc[UR28][R14.64] ;  /* 0x0000001c0e217981 */ /* 0x000162000c1e1100 */
[----:B------:R-:W-:Y:S01]  /*02c0*/  IADD3 R12, P1, R13, R34, RZ ;  /* 0x000000220d0c7210 */ /* 0x000fe20007f3e0ff */
[----:B---3--:R-:W-:Y:S01]  /*02d0*/  IMAD R11, R38, 0x4, R3 ;  /* 0x00000004260b7824 */ /* 0x008fe200078e0203 */
[----:B------:R-:W-:Y:S01]  /*02e0*/  LEA.HI.X.SX32 R5, R5, R36, 0x1, P0 ;  /* 0x0000002405057211 */ /* 0x000fe200000f0eff */
[----:B------:R-:W3:Y:S01]  /*02f0*/  LDG.E.U8 R25, desc[UR28][R8.64] ;  /* 0x0000001c08197981 */ /* 0x000ee2000c1e1100 */
[----:B-1----:R-:W-:-:S02]  /*0300*/  IADD3 R6, P0, R3, R34, RZ ;  /* 0x0000002203067210 */ /* 0x002fc40007f1e0ff */
[-C--:B------:R-:W-:Y:S01]  /*0310*/  LEA.HI.X.SX32 R13, R13, R36.reuse, 0x1, P1 ;  /* 0x000000240d0d7211 */ /* 0x080fe200008f0eff */
[----:B------:R-:W3:Y:S01]  /*0320*/  LDG.E.U8 R28, desc[UR28][R4.64] ;  /* 0x0000001c041c7981 */ /* 0x000ee2000c1e1100 */
[----:B------:R-:W-:Y:S01]  /*0330*/  LEA.HI.X.SX32 R7, R3, R36, 0x1, P0 ;  /* 0x0000002403077211 */ /* 0x000fe200000f0eff */
[C---:B------:R-:W-:Y:S01]  /*0340*/  IMAD R3, R38.reuse, 0x8, R11 ;  /* 0x0000000826037824 */ /* 0x040fe200078e020b */
[C---:B------:R-:W-:Y:S01]  /*0350*/  IADD3 R10, P0, R11.reuse, R34, RZ ;  /* 0x000000220b0a7210 */ /* 0x040fe20007f1e0ff */
[----:B------:R1:W3:Y:S02]  /*0360*/  LDG.E.U8 R31, desc[UR28][R12.64] ;  /* 0x0000001c0c1f7981 */ /* 0x0002e4000c1e1100 */
[----:B0-----:R-:W-:Y:S01]  /*0370*/  IMAD R14, R38, 0x4, R3 ;  /* 0x00000004260e7824 */ /* 0x001fe200078e0203 */
[----:B------:R-:W-:Y:S01]  /*0380*/  LEA.HI.X.SX32 R11, R11, R36, 0x1, P0 ;  /* 0x000000240b0b7211 */ /* 0x000fe200000f0eff */
[----:B------:R0:W3:Y:S01]  /*0390*/  LDG.E.U8 R29, desc[UR28][R6.64] ;  /* 0x0000001c061d7981 */ /* 0x0000e2000c1e1100 */
[----:B------:R-:W-:-:S03]  /*03a0*/  LEA.HI R26, R0, 0x3c, RZ, 0x1a ;  /* 0x0000003c001a7811 */ /* 0x000fc600078fd0ff */
[----:B------:R0:W3:Y:S01]  /*03b0*/  LDG.E.U8 R30, desc[UR28][R10.64] ;  /* 0x0000001c0a1e7981 */ /* 0x0000e2000c1e1100 */
[----:B-1----:R-:W-:-:S04]  /*03c0*/  IADD3 R12, P0, R3, R34, RZ ;  /* 0x00000022030c7210 */ /* 0x002fc80007f1e0ff */
[----:B------:R-:W-:Y:S01]  /*03d0*/  LEA.HI.X.SX32 R13, R3, R36, 0x1, P0 ;  /* 0x00000024030d7211 */ /* 0x000fe200000f0eff */
[----:B------:R-:W-:Y:S01]  /*03e0*/  IMAD R3, R38, 0x4, R14 ;  /* 0x0000000426037824 */ /* 0x000fe200078e020e */
[----:B------:R-:W-:Y:S01]  /*03f0*/  IADD3 R8, P0, R14, R34, RZ ;  /* 0x000000220e087210 */ /* 0x000fe20007f1e0ff */
[----:B------:R-:W-:Y:S02]  /*0400*/  IMAD R19, R26, R38, RZ ;  /* 0x000000261a137224 */ /* 0x000fe400078e02ff */
[----:B------:R1:W3:Y:S01]  /*0410*/  LDG.E.U8 R32, desc[UR28][R12.64] ;  /* 0x0000001c0c207981 */ /* 0x0002e2000c1e1100 */
[----:B------:R-:W-:Y:S01]  /*0420*/  LEA.HI.X.SX32 R9, R14, R36, 0x1, P0 ;  /* 0x000000240e097211 */ /* 0x000fe200000f0eff */
[C---:B------:R-:W-:Y:S01]  /*0430*/  IMAD R15, R38.reuse, 0x8, R3 ;  /* 0x00000008260f7824 */ /* 0x040fe200078e0203 */
[-C--:B------:R-:W-:Y:S02]  /*0440*/  IADD3 R4, P0, R3, R34.reuse, RZ ;  /* 0x0000002203047210 */ /* 0x080fe40007f1e0ff */
[----:B------:R-:W-:Y:S01]  /*0450*/  IADD3 R14, P2, R19, R34, RZ ;  /* 0x00000022130e7210 */ /* 0x000fe20007f5e0ff */
[----:B------:R-:W3:Y:S01]  /*0460*/  LDG.E.U8 R8, desc[UR28][R8.64] ;  /* 0x0000001c08087981 */ /* 0x000ee2000c1e1100 */
[----:B------:R-:W-:Y:S01]  /*0470*/  LEA.HI.X.SX32 R5, R3, R36, 0x1, P0 ;  /* 0x0000002403057211 */ /* 0x000fe200000f0eff */
[----:B------:R-:W-:Y:S01]  /*0480*/  IMAD R3, R38, 0x4, R15 ;  /* 0x0000000426037824 */ /* 0x000fe200078e020f */
[----:B0-----:R-:W-:-:S03]  /*0490*/  IADD3 R6, P0, R15, R34, RZ ;  /* 0x000000220f067210 */ /* 0x001fc60007f1e0ff */
[----:B------:R-:W-:Y:S01]  /*04a0*/  IMAD R17, R38, 0x4, R3 ;  /* 0x0000000426117824 */ /* 0x000fe200078e0203 */
[----:B------:R-:W-:Y:S01]  /*04b0*/  LEA.HI.X.SX32 R7, R15, R36, 0x1, P0 ;  /* 0x000000240f077211 */ /* 0x000fe200000f0eff */
[----:B------:R0:W3:Y:S01]  /*04c0*/  LDG.E.U8 R4, desc[UR28][R4.64] ;  /* 0x0000001c04047981 */ /* 0x0000e2000c1e1100 */
[-C--:B------:R-:W-:Y:S02]  /*04d0*/  IADD3 R10, P1, R3, R34.reuse, RZ ;  /* 0x00000022030a7210 */ /* 0x080fe40007f3e0ff */
[----:B-1----:R-:W-:Y:S01]  /*04e0*/  IADD3 R12, P0, R17, R34, RZ ;  /* 0x00000022110c7210 */ /* 0x002fe20007f1e0ff */
[----:B------:R1:W3:Y:S01]  /*04f0*/  LDG.E.U8 R6, desc[UR28][R6.64] ;  /* 0x0000001c06067981 */ /* 0x0002e2000c1e1100 */
[-C--:B------:R-:W-:Y:S02]  /*0500*/  LEA.HI.X.SX32 R11, R3, R36.reuse, 0x1, P1 ;  /* 0x00000024030b7211 */ /* 0x080fe400008f0eff */
[-C--:B------:R-:W-:Y:S02]  /*0510*/  LEA.HI.X.SX32 R15, R19, R36.reuse, 0x1, P2 ;  /* 0x00000024130f7211 */ /* 0x080fe400010f0eff */
[----:B------:R-:W-:Y:S01]  /*0520*/  LEA.HI.X.SX32 R13, R17, R36, 0x1, P0 ;  /* 0x00000024110d7211 */ /* 0x000fe200000f0eff */
[----:B------:R-:W3:Y:S04]  /*0530*/  LDG.E.U8 R10, desc[UR28][R10.64] ;  /* 0x0000001c0a0a7981 */ /* 0x000ee8000c1e1100 */
[----:B------:R-:W3:Y:S04]  /*0540*/  LDG.E.U8 R12, desc[UR28][R12.64] ;  /* 0x0000001c0c0c7981 */ /* 0x000ee8000c1e1100 */
[----:B------:R-:W3:Y:S01]  /*0550*/  LDG.E.U8 R14, desc[UR28][R14.64] ;  /* 0x0000001c0e0e7981 */ /* 0x000ee2000c1e1100 */
[----:B------:R-:W-:-:S05]  /*0560*/  IMAD.SHL.U32 R3, R0, 0x8, RZ ;  /* 0x0000000800037824 */ /* 0x000fca00078e00ff */
[----:B------:R-:W-:-:S05]  /*0570*/  LOP3.LUT R3, R3, 0x30, RZ, 0xc0, !PT ;  /* 0x0000003003037812 */ /* 0x000fca00078ec0ff */
[----:B------:R-:W-:Y:S01]  /*0580*/  IMAD R3, R16, 0x40, R3 ;  /* 0x0000004010037824 */ /* 0x000fe200078e0203 */
[----:B------:R-:W1:Y:S04]  /*0590*/  S2UR UR4, SR_CgaCtaId ;  /* 0x00000000000479c3 */ /* 0x000e680000008800 */
[----:B------:R-:W-:-:S04]  /*05a0*/  LOP3.LUT R34, R3, R18, RZ, 0xfc, !PT ;  /* 0x0000001203227212 */ /* 0x000fc800078efcff */
[----:B------:R-:W1:Y:S01]  /*05b0*/  LDC R3, c[0x0][0x280] ;  /* 0x0000a000ff037b82 */ /* 0x000e620000000800 */
[----:B------:R-:W-:Y:S01]  /*05c0*/  UMOV UR27, 0x400 ;  /* 0x00000400001b7882 */ /* 0x000fe20000000000 */
[C---:B0-----:R-:W-:Y:S02]  /*05d0*/  LOP3.LUT R5, R34.reuse, 0x10, RZ, 0x3c, !PT ;  /* 0x0000001022057812 */ /* 0x041fe400078e3cff */
[C---:B-1----:R-:W-:Y:S02]  /*05e0*/  LOP3.LUT R7, R34.reuse, 0x20, RZ, 0x3c, !PT ;  /* 0x0000002022077812 */ /* 0x042fe400078e3cff */
[----:B------:R-:W-:Y:S01]  /*05f0*/  LOP3.LUT R9, R34, 0x30, RZ, 0x3c, !PT ;  /* 0x0000003022097812 */ /* 0x000fe200078e3cff */
[----:B------:R-:W-:Y:S01]  /*0600*/  ULEA UR27, UR4, UR27, 0x18 ;  /* 0x0000001b041b7291 */ /* 0x000fe2000f8ec03f */
[----:B------:R-:W-:Y:S01]  /*0610*/  ISETP.GE.AND P0, PT, R3, 0x1, PT ;  /* 0x000000010300780c */ /* 0x000fe20003f06270 */
[----:B------:R-:W-:Y:S01]  /*0620*/  IMAD.MOV.U32 R54, RZ, RZ, -0x800000 ;  /* 0xff800000ff367424 */ /* 0x000fe200078e00ff */
[----:B------:R-:W-:Y:S01]  /*0630*/  CS2R R88, SRZ ;  /* 0x0000000000587805 */ /* 0x000fe2000001ff00 */
[----:B------:R-:W-:Y:S01]  /*0640*/  IMAD.MOV.U32 R221, RZ, RZ, 0x3f800000 ;  /* 0x3f800000ffdd7424 */ /* 0x000fe200078e00ff */
[----:B------:R-:W-:Y:S01]  /*0650*/  CS2R R90, SRZ ;  /* 0x00000000005a7805 */ /* 0x000fe2000001ff00 */
[----:B------:R-:W-:Y:S01]  /*0660*/  IMAD.MOV.U32 R222, RZ, RZ, 0x3f800000 ;  /* 0x3f800000ffde7424 */ /* 0x000fe200078e00ff */
[----:B------:R-:W-:Y:S01]  /*0670*/  CS2R R92, SRZ ;  /* 0x00000000005c7805 */ /* 0x000fe2000001ff00 */
[----:B------:R-:W-:Y:S01]  /*0680*/  IMAD.MOV.U32 R200, RZ, RZ, -0x800000 ;  /* 0xff800000ffc87424 */ /* 0x000fe200078e00ff */
[----:B------:R-:W-:-:S02]  /*0690*/  CS2R R94, SRZ ;  /* 0x00000000005e7805 */ /* 0x000fc4000001ff00 */
[----:B------:R-:W-:Y:S02]  /*06a0*/  CS2R R96, SRZ ;  /* 0x0000000000607805 */ /* 0x000fe4000001ff00 */
[----:B------:R-:W-:Y:S02]  /*06b0*/  CS2R R98, SRZ ;  /* 0x0000000000627805 */ /* 0x000fe4000001ff00 */
[----:B------:R-:W-:Y:S02]  /*06c0*/  CS2R R100, SRZ ;  /* 0x0000000000647805 */ /* 0x000fe4000001ff00 */
[----:B------:R-:W-:Y:S01]  /*06d0*/  CS2R R102, SRZ ;  /* 0x0000000000667805 */ /* 0x000fe2000001ff00 */
[----:B--2---:R0:W-:Y:S04]  /*06e0*/  STS.U8 [R34+UR27+0x2000], R21 ;  /* 0x0020001522007988 */ /* 0x0041e8000800001b */
[----:B----4-:R0:W-:Y:S04]  /*06f0*/  STS.U8 [R34+UR27+0x200c], R27 ;  /* 0x00200c1b22007988 */ /* 0x0101e8000800001b */
[----:B-----5:R0:W-:Y:S04]  /*0700*/  STS.U8 [R34+UR27+0x2004], R23 ;  /* 0x0020041722007988 */ /* 0x0201e8000800001b */
[----:B---3--:R0:W-:Y:S04]  /*0710*/  STS.U8 [R34+UR27+0x2008], R25 ;  /* 0x0020081922007988 */ /* 0x0081e8000800001b */
[----:B------:R0:W-:Y:S04]  /*0720*/  STS.U8 [R5+UR27+0x2000], R28 ;  /* 0x0020001c05007988 */ /* 0x0001e8000800001b */
        /* <DEDUP_REMOVED lines=10> */
[----:B------:R0:W-:Y:S01]  /*07d0*/  STS.U8 [R9+UR27+0x200c], R14 ;  /* 0x00200c0e09007988 */ /* 0x0001e2000800001b */
[----:B------:R-:W-:Y:S05]  /*07e0*/  @!P0 BRA `(.L_x_0) ;  /* 0x0000004000f48947 */ /* 0x000fea0003800000 */
[----:B------:R-:W1:Y:S01]  /*07f0*/  LDC.64 R158, c[0x0][0x250] ;  /* 0x00009400ff9e7b82 */ /* 0x000e620000000a00 */
[----:B0-----:R-:W-:Y:S01]  /*0800*/  LOP3.LUT R4, R0, 0x7f, RZ, 0xc0, !PT ;  /* 0x0000007f00047812 */ /* 0x001fe200078ec0ff */
[----:B------:R-:W-:Y:S01]  /*0810*/  ULDC.64 UR24, c[0x0][0x260] ;  /* 0x0000980000187ab9 */ /* 0x000fe20000000a00 */
[----:B------:R-:W-:Y:S01]  /*0820*/  ULDC UR4, c[0x0][0x258] ;  /* 0x0000960000047ab9 */ /* 0x000fe20000000800 */
[----:B------:R-:W-:Y:S01]  /*0830*/  UIMAD UR24, UR26, UR24, URZ ;  /* 0x000000181a1872a4 */ /* 0x000fe2000f8e023f */
[----:B------:R-:W-:Y:S01]  /*0840*/  IMAD R5, R16, UR4, RZ ;  /* 0x0000000410057c24 */ /* 0x000fe2000f8e02ff */
[----:B------:R-:W-:Y:S01]  /*0850*/  ULDC.64 UR6, c[0x0][0x218] ;  /* 0x0000860000067ab9 */ /* 0x000fe20000000a00 */
[----:B------:R-:W-:Y:S01]  /*0860*/  IMAD R7, R4, UR25, RZ ;  /* 0x0000001904077c24 */ /* 0x000fe2000f8e02ff */
[----:B------:R-:W0:Y:S01]  /*0870*/  LDC.64 R28, c[0x0][0x220] ;  /* 0x00008800ff1c7b82 */ /* 0x000e220000000a00 */
[----:B------:R-:W-:Y:S01]  /*0880*/  USHF.R.S32.HI UR4, URZ, 0x1f, UR24 ;  /* 0x0000001f3f047899 */ /* 0x000fe20008011418 */
[----:B------:R-:W-:Y:S01]  /*0890*/  SHF.R.S32.HI R9, RZ, 0x1f, R5 ;  /* 0x0000001fff097819 */ /* 0x000fe20000011405 */
[----:B------:R-:W-:Y:S01]  /*08a0*/  USHF.R.U32.HI UR22, URZ, 0x4, UR27 ;  /* 0x000000043f167899 */ /* 0x000fe2000801161b */
[----:B------:R-:W-:Y:S01]  /*08b0*/  SHF.R.S32.HI R4, RZ, 0x1f, R7 ;  /* 0x0000001fff047819 */ /* 0x000fe20000011407 */
[----:B------:R-:W-:Y:S01]  /*08c0*/  UMOV UR5, URZ ;  /* 0x0000003f00057c82 */ /* 0x000fe20008000000 */
[C---:B------:R-:W-:Y:S01]  /*08d0*/  LEA.HI R10, R0.reuse, 0x6c, RZ, 0x1a ;  /* 0x0000006c000a7811 */ /* 0x040fe200078fd0ff */
[----:B------:R-:W-:Y:S01]  /*08e0*/  USGXT.U32 UR22, UR22, 0xe ;  /* 0x0000000e1616789a */ /* 0x000fe20008000000 */
[----:B------:R-:W2:Y:S01]  /*08f0*/  LDC R32, c[0x0][0x268] ;  /* 0x00009a00ff207b82 */ /* 0x000ea20000000800 */
[C---:B------:R-:W-:Y:S01]  /*0900*/  LEA.HI R8, R0.reuse, 0x5c, RZ, 0x1a ;  /* 0x0000005c00087811 */ /* 0x040fe200078fd0ff */
[----:B------:R-:W-:Y:S01]  /*0910*/  UMOV UR8, 0xfffffffe ;  /* 0xfffffffe00087882 */ /* 0x000fe20000000000 */
[----:B------:R-:W-:Y:S01]  /*0920*/  SHF.R.U32.HI R6, RZ, 0x5, R0 ;  /* 0x00000005ff067819 */ /* 0x000fe20000011600 */
[----:B------:R-:W-:Y:S01]  /*0930*/  UIADD3 UR10, UP0, UR22, 0x2, URZ ;  /* 0x00000002160a7890 */ /* 0x000fe2000ff1e03f */
[----:B------:R-:W-:Y:S01]  /*0940*/  LEA.HI R12, R0, 0x7c, RZ, 0x1a ;  /* 0x0000007c000c7811 */ /* 0x000fe200078fd0ff */
[----:B------:R-:W-:Y:S01]  /*0950*/  UMOV UR9, 0x7fffffdf ;  /* 0x7fffffdf00097882 */ /* 0x000fe20000000000 */
[----:B------:R-:W-:Y:S01]  /*0960*/  IMAD.MOV.U32 R221, RZ, RZ, 0x3f800000 ;  /* 0x3f800000ffdd7424 */ /* 0x000fe200078e00ff */
[----:B------:R-:W-:Y:S01]  /*0970*/  UIADD3.X UR11, UR5, -0x7fffffe0, URZ, UP0, !UPT ;  /* 0x80000020050b7890 */ /* 0x000fe200087fe43f */
[-C--:B-1----:R-:W-:Y:S01]  /*0980*/  IMAD R18, R18, R159.reuse, RZ ;  /* 0x0000009f12127224 */ /* 0x082fe200078e02ff */
[----:B------:R-:W-:Y:S01]  /*0990*/  CS2R R88, SRZ ;  /* 0x0000000000587805 */ /* 0x000fe2000001ff00 */
[-C--:B------:R-:W-:Y:S01]  /*09a0*/  IMAD R106, R22, R159.reuse, RZ ;  /* 0x0000009f166a7224 */ /* 0x080fe200078e02ff */
[----:B------:R-:W-:Y:S01]  /*09b0*/  CS2R R90, SRZ ;  /* 0x00000000005a7805 */ /* 0x000fe2000001ff00 */
[----:B------:R-:W-:Y:S01]  /*09c0*/  IMAD R22, R159, 0x4, R18 ;  /* 0x000000049f167824 */ /* 0x000fe200078e0212 */
[----:B------:R-:W-:Y:S01]  /*09d0*/  CS2R R92, SRZ ;  /* 0x00000000005c7805 */ /* 0x000fe2000001ff00 */
[----:B------:R-:W-:Y:S01]  /*09e0*/  IMAD R158, R158, UR26, RZ ;  /* 0x0000001a9e9e7c24 */ /* 0x000fe2000f8e02ff */
[----:B0-----:R-:W-:Y:S01]  /*09f0*/  IADD3 R28, P2, P3, R7, UR24, R28 ;  /* 0x00000018071c7c10 */ /* 0x001fe2000fb5e01c */
[C---:B------:R-:W-:Y:S01]  /*0a00*/  IMAD R120, R159.reuse, 0x4, R22 ;  /* 0x000000049f787824 */ /* 0x040fe200078e0216 */
[----:B------:R-:W-:Y:S01]  /*0a10*/  R2UR UR24, R6 ;  /* 0x00000000061872ca */ /* 0x000fe200000e0000 */
[-C--:B------:R-:W-:Y:S01]  /*0a20*/  IMAD R24, R24, R159.reuse, RZ ;  /* 0x0000009f18187224 */ /* 0x080fe200078e02ff */
[----:B------:R-:W-:Y:S01]  /*0a30*/  IADD3.X R30, R4, UR4, R29, P2, P3 ;  /* 0x00000004041e7c10 */ /* 0x000fe200097e641d */
[----:B------:R-:W-:Y:S01]  /*0a40*/  IMAD R122, R159, 0x8, R120 ;  /* 0x000000089f7a7824 */ /* 0x000fe200078e0278 */
[----:B------:R-:W-:Y:S01]  /*0a50*/  SHF.R.U32.HI R4, RZ, 0x7, R0 ;  /* 0x00000007ff047819 */ /* 0x000fe20000011600 */
[-C--:B------:R-:W-:Y:S01]  /*0a60*/  IMAD R10, R10, R159.reuse, RZ ;  /* 0x0000009f0a0a7224 */ /* 0x080fe200078e02ff */
[----:B------:R-:W-:Y:S01]  /*0a70*/  IADD3 R5, P0, P1, R5, UR6, R158 ;  /* 0x0000000605057c10 */ /* 0x000fe2000f91e09e */
[C---:B------:R-:W-:Y:S01]  /*0a80*/  IMAD R124, R159.reuse, 0x4, R122 ;  /* 0x000000049f7c7824 */ /* 0x040fe200078e027a */
[----:B------:R-:W-:Y:S01]  /*0a90*/  SGXT.U32 R4, R4, 0x1 ;  /* 0x000000010404781a */ /* 0x000fe20000000000 */
[----:B------:R-:W-:Y:S01]  /*0aa0*/  IMAD R8, R8, R159, RZ ;  /* 0x0000009f08087224 */ /* 0x000fe200078e02ff */
[----:B------:R-:W-:Y:S01]  /*0ab0*/  SHF.R.S32.HI R158, RZ, 0x1f, R158 ;  /* 0x0000001fff9e7819 */ /* 0x000fe2000001149e */
[----:B------:R-:W-:Y:S01]  /*0ac0*/  IMAD R126, R159, 0x4, R124 ;  /* 0x000000049f7e7824 */ /* 0x000fe200078e027c */
[-C--:B------:R-:W-:Y:S01]  /*0ad0*/  IADD3 R19, P2, R18, R5.reuse, RZ ;  /* 0x0000000512137210 */ /* 0x080fe20007f5e0ff */
[----:B--2---:R-:W-:Y:S01]  /*0ae0*/  IMAD R4, R4, R32, RZ ;  /* 0x0000002004047224 */ /* 0x004fe200078e02ff */
[----:B------:R-:W-:Y:S01]  /*0af0*/  IADD3.X R9, R9, UR7, R158, P0, P1 ;  /* 0x0000000709097c10 */ /* 0x000fe200087e249e */
[C---:B------:R-:W-:Y:S01]  /*0b00*/  IMAD R128, R159.reuse, 0x8, R126 ;  /* 0x000000089f807824 */ /* 0x040fe200078e027e */
[-C--:B------:R-:W-:Y:S01]  /*0b10*/  IADD3 R21, P1, R22, R5.reuse, RZ ;  /* 0x0000000516157210 */ /* 0x080fe20007f3e0ff */
[----:B------:R-:W-:Y:S01]  /*0b20*/  IMAD R169, R32, 0x2, R4 ;  /* 0x0000000220a97824 */ /* 0x000fe200078e0204 */
[----:B------:R-:W-:Y:S01]  /*0b30*/  IADD3 R107, P0, R24, R5, RZ ;  /* 0x00000005186b7210 */ /* 0x000fe20007f1e0ff */
[C---:B------:R-:W-:Y:S01]  /*0b40*/  IMAD R130, R159.reuse, 0x4, R128 ;  /* 0x000000049f827824 */ /* 0x040fe200078e0280 */
[----:B------:R-:W-:Y:S01]  /*0b50*/  LEA.HI.X.SX32 R22, R22, R9, 0x1, P1 ;  /* 0x0000000916167211 */ /* 0x000fe200008f0eff */
[----:B------:R-:W-:Y:S01]  /*0b60*/  IMAD R170, R32, 0x2, R169 ;  /* 0x0000000220aa7824 */ /* 0x000fe200078e02a9 */
[----:B------:R-:W-:Y:S01]  /*0b70*/  IADD3 R115, P1, R10, R5, RZ ;  /* 0x000000050a737210 */ /* 0x000fe20007f3e0ff */
[C---:B------:R-:W-:Y:S01]  /*0b80*/  IMAD R132, R159.reuse, 0x4, R130 ;  /* 0x000000049f847824 */ /* 0x040fe200078e0282 */
[-C--:B------:R-:W-:Y:S01]  /*0b90*/  LEA.HI.X.SX32 R110, R24, R9.reuse, 0x1, P0 ;  /* 0x00000009186e7211 */ /* 0x080fe200000f0eff */
[----:B------:R-:W-:Y:S01]  /*0ba0*/  IMAD R171, R32, 0x2, R170 ;  /* 0x0000000220ab7824 */ /* 0x000fe200078e02aa */
[----:B------:R-:W-:Y:S01]  /*0bb0*/  LEA.HI.X.SX32 R118, R10, R9, 0x1, P1 ;  /* 0x000000090a767211 */ /* 0x000fe200008f0eff */
[C---:B------:R-:W-:Y:S01]  /*0bc0*/  IMAD R134, R159.reuse, 0x8, R132 ;  /* 0x000000089f867824 */ /* 0x040fe200078e0284 */
[-C--:B------:R-:W-:Y:S01]  /*0bd0*/  IADD3 R121, P0, R120, R5.reuse, RZ ;  /* 0x0000000578797210 */ /* 0x080fe20007f1e0ff */
        /* <DEDUP_REMOVED lines=38> */
[----:B------:R-:W-:Y:S01]  /*0e40*/  IMAD R104, R20, R159, RZ ;  /* 0x0000009f14687224 */ /* 0x000fe200078e02ff */
[----:B------:R-:W-:Y:S01]  /*0e50*/  LEA.HI.X.SX32 R20, R18, R9, 0x1, P2 ;  /* 0x0000000912147211 */ /* 0x000fe200010f0eff */
[----:B------:R-:W-:Y:S01]  /*0e60*/  IMAD R194, R32, 0x2, R193 ;  /* 0x0000000220c27824 */ /* 0x000fe200078e02c1 */
[-C--:B------:R-:W-:Y:S01]  /*0e70*/  IADD3 R141, P0, R140, R5.reuse, RZ ;  /* 0x000000058c8d7210 */ /* 0x080fe20007f1e0ff */
[C---:B------:R-:W-:Y:S01]  /*0e80*/  IMAD R154, R159.reuse, 0x4, R152 ;  /* 0x000000049f9a7824 */ /* 0x040fe200078e0298 */
[-C--:B------:R-:W-:Y:S01]  /*0e90*/  IADD3 R113, P2, R8, R5.reuse, RZ ;  /* 0x0000000508717210 */ /* 0x080fe20007f5e0ff */
[----:B------:R-:W-:Y:S01]  /*0ea0*/  IMAD R195, R32, 0x2, R194 ;  /* 0x0000000220c37824 */ /* 0x000fe200078e02c2 */
[----:B------:R-:W-:Y:S01]  /*0eb0*/  IADD3 R143, P1, R142, R5, RZ ;  /* 0x000000058e8f7210 */ /* 0x000fe20007f3e0ff */
[C---:B------:R-:W-:Y:S01]  /*0ec0*/  IMAD R156, R159.reuse, 0x4, R154 ;  /* 0x000000049f9c7824 */ /* 0x040fe200078e029a */
[-C--:B------:R-:W-:Y:S01]  /*0ed0*/  LEA.HI.X.SX32 R140, R140, R9.reuse, 0x1, P0 ;  /* 0x000000098c8c7211 */ /* 0x080fe200000f0eff */
[----:B------:R-:W-:Y:S01]  /*0ee0*/  IMAD R205, R32, 0x2, R195 ;  /* 0x0000000220cd7824 */ /* 0x000fe200078e02c3 */
[-C--:B------:R-:W-:Y:S01]  /*0ef0*/  LEA.HI.X.SX32 R116, R8, R9.reuse, 0x1, P2 ;  /* 0x0000000908747211 */ /* 0x080fe200010f0eff */
[C---:B------:R-:W-:Y:S01]  /*0f00*/  IMAD R158, R159.reuse, 0x8, R156 ;  /* 0x000000089f9e7824 */ /* 0x040fe200078e029c */
[----:B------:R-:W-:Y:S01]  /*0f10*/  LEA.HI.X.SX32 R142, R142, R9, 0x1, P1 ;  /* 0x000000098e8e7211 */ /* 0x000fe200008f0eff */
[----:B------:R-:W-:Y:S01]  /*0f20*/  IMAD R206, R32, 0x2, R205 ;  /* 0x0000000220ce7824 */ /* 0x000fe200078e02cd */
[-C--:B------:R-:W-:Y:S01]  /*0f30*/  IADD3 R145, P0, R144, R5.reuse, RZ ;  /* 0x0000000590917210 */ /* 0x080fe20007f1e0ff */
[C---:B------:R-:W-:Y:S01]  /*0f40*/  IMAD R160, R159.reuse, 0x4, R158 ;  /* 0x000000049fa07824 */ /* 0x040fe200078e029e */
[-C--:B------:R-:W-:Y:S01]  /*0f50*/  IADD3 R147, P1, R146, R5.reuse, RZ ;  /* 0x0000000592937210 */ /* 0x080fe20007f3e0ff */
[----:B------:R-:W-:Y:S01]  /*0f60*/  IMAD R207, R32, 0x2, R206 ;  /* 0x0000000220cf7824 */ /* 0x000fe200078e02ce */
[----:B------:R-:W-:Y:S01]  /*0f70*/  IADD3 R149, P2, R148, R5, RZ ;  /* 0x0000000594957210 */ /* 0x000fe20007f5e0ff */
[----:B------:R-:W-:Y:S01]  /*0f80*/  IMAD R162, R159, 0x4, R160 ;  /* 0x000000049fa27824 */ /* 0x000fe200078e02a0 */
[-C--:B------:R-:W-:Y:S01]  /*0f90*/  LEA.HI.X.SX32 R144, R144, R9.reuse, 0x1, P0 ;  /* 0x0000000990907211 */ /* 0x080fe200000f0eff */
[----:B------:R-:W-:Y:S01]  /*0fa0*/  IMAD R211, R32, 0x2, R207 ;  /* 0x0000000220d37824 */ /* 0x000fe200078e02cf */
[----:B------:R-:W-:Y:S01]  /*0fb0*/  LEA.HI.X.SX32 R146, R146, R9, 0x1, P1 ;  /* 0x0000000992927211 */ /* 0x000fe200008f0eff */
[----:B------:R-:W-:Y:S01]  /*0fc0*/  IMAD R26, R26, R159, RZ ;  /* 0x0000009f1a1a7224 */ /* 0x000fe200078e02ff */
[----:B------:R-:W-:Y:S01]  /*0fd0*/  LEA.HI.X.SX32 R148, R148, R9, 0x1, P2 ;  /* 0x0000000994947211 */ /* 0x000fe200010f0eff */
[----:B------:R-:W-:Y:S01]  /*0fe0*/  IMAD R212, R32, 0x2, R211 ;  /* 0x0000000220d47824 */ /* 0x000fe200078e02d3 */
[----:B------:R-:W-:Y:S01]  /*0ff0*/  IADD3 R151, P0, R150, R5, RZ ;  /* 0x0000000596977210 */ /* 0x000fe20007f1e0ff */
[----:B------:R-:W-:Y:S01]  /*1000*/  IMAD R12, R12, R159, RZ ;  /* 0x0000009f0c0c7224 */ /* 0x000fe200078e02ff */
[-C--:B------:R-:W-:Y:S01]  /*1010*/  IADD3 R153, P1, R152, R5.reuse, RZ ;  /* 0x0000000598997210 */ /* 0x080fe20007f3e0ff */
[----:B------:R-:W-:Y:S01]  /*1020*/  IMAD R213, R32, 0x2, R212 ;  /* 0x0000000220d57824 */ /* 0x000fe200078e02d4 */
[----:B------:R-:W-:Y:S01]  /*1030*/  IADD3 R155, P2, R154, R5, RZ ;  /* 0x000000059a9b7210 */ /* 0x000fe20007f5e0ff */
[----:B------:R-:W-:Y:S01]  /*1040*/  UIADD3 UR6, UR27, 0x2000, URZ ;  /* 0x000020001b067890 */ /* 0x000fe2000fffe03f */
[-C--:B------:R-:W-:Y:S01]  /*1050*/  LEA.HI.X.SX32 R150, R150, R9.reuse, 0x1, P0 ;  /* 0x0000000996967211 */ /* 0x080fe200000f0eff */
[----:B------:R-:W-:Y:S01]  /*1060*/  IMAD R217, R32, 0x2, R213 ;  /* 0x0000000220d97824 */ /* 0x000fe200078e02d5 */
[-C--:B------:R-:W-:Y:S01]  /*1070*/  LEA.HI.X.SX32 R152, R152, R9.reuse, 0x1, P1 ;  /* 0x0000000998987211 */ /* 0x080fe200008f0eff */
[----:B------:R-:W-:Y:S01]  /*1080*/  USHF.R.U32.HI UR6, URZ, 0x4, UR6 ;  /* 0x000000043f067899 */ /* 0x000fe20008011606 */
[----:B------:R-:W-:Y:S01]  /*1090*/  LEA.HI.X.SX32 R154, R154, R9, 0x1, P2 ;  /* 0x000000099a9a7211 */ /* 0x000fe200010f0eff */
[----:B------:R-:W-:Y:S01]  /*10a0*/  IMAD R218, R32, 0x2, R217 ;  /* 0x0000000220da7824 */ /* 0x000fe200078e02d9 */
[-C--:B------:R-:W-:Y:S01]  /*10b0*/  IADD3 R157, P0, R156, R5.reuse, RZ ;  /* 0x000000059c9d7210 */ /* 0x080fe20007f1e0ff */
[----:B------:R-:W-:Y:S01]  /*10c0*/  USGXT.U32 UR6, UR6, 0xe ;  /* 0x0000000e0606789a */ /* 0x000fe20008000000 */
[-C--:B------:R-:W-:Y:S01]  /*10d0*/  IADD3 R161, P1, R158, R5.reuse, RZ ;  /* 0x000000059ea17210 */ /* 0x080fe20007f3e0ff */
[----:B------:R-:W-:Y:S01]  /*10e0*/  IMAD R219, R32, 0x2, R218 ;  /* 0x0000000220db7824 */ /* 0x000fe200078e02da */
[----:B------:R-:W-:Y:S01]  /*10f0*/  IADD3 R163, P2, R160, R5, RZ ;  /* 0x00000005a0a37210 */ /* 0x000fe20007f5e0ff */
[----:B------:R-:W-:Y:S01]  /*1100*/  IMAD.MOV.U32 R223, RZ, RZ, -0x800000 ;  /* 0xff800000ffdf7424 */ /* 0x000fe200078e00ff */
[-C--:B------:R-:W-:Y:S01]  /*1110*/  LEA.HI.X.SX32 R156, R156, R9.reuse, 0x1, P0 ;  /* 0x000000099c9c7211 */ /* 0x080fe200000f0eff */
[----:B------:R-:W-:Y:S01]  /*1120*/  IMAD R16, R32, 0x2, R219 ;  /* 0x0000000220107824 */ /* 0x000fe200078e02db */
[-C--:B------:R-:W-:Y:S01]  /*1130*/  LEA.HI.X.SX32 R158, R158, R9.reuse, 0x1, P1 ;  /* 0x000000099e9e7211 */ /* 0x080fe200008f0eff */
[----:B------:R-:W-:Y:S01]  /*1140*/  IMAD.MOV.U32 R222, RZ, RZ, 0x3f800000 ;  /* 0x3f800000ffde7424 */ /* 0x000fe200078e00ff */
[----:B------:R-:W-:Y:S01]  /*1150*/  LEA.HI.X.SX32 R160, R160, R9, 0x1, P2 ;  /* 0x00000009a0a07211 */ /* 0x000fe200010f0eff */
[----:B------:R-:W-:Y:S01]  /*1160*/  IMAD R15, R32, 0x2, R16 ;  /* 0x00000002200f7824 */ /* 0x000fe200078e0210 */
[----:B------:R-:W-:-:S02]  /*1170*/  IADD3 R166, P0, R169, R28, RZ ;  /* 0x0000001ca9a67210 */ /* 0x000fc40007f1e0ff */
[----:B------:R-:W-:Y:S02]  /*1180*/  CS2R R94, SRZ ;  /* 0x00000000005e7805 */ /* 0x000fe4000001ff00 */
[-C--:B------:R-:W-:Y:S01]  /*1190*/  IADD3 R167, P1, R170, R28.reuse, RZ ;  /* 0x0000001caaa77210 */ /* 0x080fe20007f3e0ff */
[----:B------:R-:W-:Y:S01]  /*11a0*/  IMAD R14, R32, 0x2, R15 ;  /* 0x00000002200e7824 */ /* 0x000fe200078e020f */
[----:B------:R-:W-:Y:S02]  /*11b0*/  IADD3 R168, P2, R171, R28, RZ ;  /* 0x0000001caba87210 */ /* 0x000fe40007f5e0ff */
[----:B------:R-:W-:Y:S02]  /*11c0*/  CS2R R96, SRZ ;  /* 0x0000000000607805 */ /* 0x000fe4000001ff00 */
[-C--:B------:R-:W-:Y:S01]  /*11d0*/  LEA.HI.X.SX32 R169, R169, R30.reuse, 0x1, P0 ;  /* 0x0000001ea9a97211 */ /* 0x080fe200000f0eff */
[----:B------:R-:W-:Y:S01]  /*11e0*/  UMOV UR7, URZ ;  /* 0x0000003f00077c82 */ /* 0x000fe20008000000 */
[----:B------:R-:W-:-:S02]  /*11f0*/  LEA.HI.X.SX32 R170, R170, R30, 0x1, P1 ;  /* 0x0000001eaaaa7211 */ /* 0x000fc400008f0eff */
[----:B------:R-:W-:Y:S02]  /*1200*/  CS2R R98, SRZ ;  /* 0x0000000000627805 */ /* 0x000fe4000001ff00 */
[----:B------:R-:W-:Y:S02]  /*1210*/  LEA.HI.X.SX32 R171, R171, R30, 0x1, P2 ;  /* 0x0000001eabab7211 */ /* 0x000fe400010f0eff */
[----:B------:R-:W-:Y:S02]  /*1220*/  CS2R R100, SRZ ;  /* 0x0000000000647805 */ /* 0x000fe4000001ff00 */
[-C--:B------:R-:W-:Y:S02]  /*1230*/  IADD3 R172, P0, R175, R28.reuse, RZ ;  /* 0x0000001cafac7210 */ /* 0x080fe40007f1e0ff */
[----:B------:R-:W-:Y:S02]  /*1240*/  CS2R R102, SRZ ;  /* 0x0000000000667805 */ /* 0x000fe4000001ff00 */
[-C--:B------:R-:W-:Y:S01]  /*1250*/  IADD3 R173, P1, R176, R28.reuse, RZ ;  /* 0x0000001cb0ad7210 */ /* 0x080fe20007f3e0ff */
[----:B------:R-:W-:Y:S01]  /*1260*/  UIADD3.64 UR8, UR6, -UR8, URZ ;  /* 0x8000000806087297 */ /* 0x000fe2000fffe03f */
[----:B------:R-:W-:Y:S01]  /*1270*/  IADD3 R174, P2, R177, R28, RZ ;  /* 0x0000001cb1ae7210 */ /* 0x000fe20007f5e0ff */
[----:B------:R-:W-:Y:S01]  /*1280*/  UMOV UR4, URZ ;  /* 0x0000003f00047c82 */ /* 0x000fe20008000000 */
[----:B------:R-:W-:Y:S01]  /*1290*/  LEA.HI R6, R0, 0x4c, RZ, 0x1a ;  /* 0x0000004c00067811 */ /* 0x000fe200078fd0ff */
[----:B------:R-:W-:Y:S01]  /*12a0*/  UIADD3.64 UR14, UR10, 0xfe, URZ ;  /* 0x000000fe0a0e7897 */ /* 0x000fe2000fffe03f */
[-C--:B------:R-:W-:Y:S01]  /*12b0*/  LEA.HI.X.SX32 R175, R175, R30.reuse, 0x1, P0 ;  /* 0x0000001eafaf7211 */ /* 0x080fe200000f0eff */
[----:B------:R-:W-:Y:S01]  /*12c0*/  UIADD3.64 UR18, UR10, 0x100, URZ ;  /* 0x000001000a127897 */ /* 0x000fe2000fffe03f */
[-C--:B------:R-:W-:Y:S01]  /*12d0*/  LEA.HI.X.SX32 R176, R176, R30.reuse, 0x1, P1 ;  /* 0x0000001eb0b07211 */ /* 0x080fe200008f0eff */
[----:B------:R-:W-:Y:S01]  /*12e0*/  IMAD R6, R6, R159, RZ ;  /* 0x0000009f06067224 */ /* 0x000fe200078e02ff */
[----:B------:R-:W-:Y:S01]  /*12f0*/  LEA.HI.X.SX32 R177, R177, R30, 0x1, P2 ;  /* 0x0000001eb1b17211 */ /* 0x000fe200010f0eff */
[----:B------:R-:W-:Y:S01]  /*1300*/  ULDC UR7, c[0x0][0x238] ;  /* 0x00008e0000077ab9 */ /* 0x000fe20000000800 */
[-C--:B------:R-:W-:Y:S01]  /*1310*/  IADD3 R178, P0, R181, R28.reuse, RZ ;  /* 0x0000001cb5b27210 */ /* 0x080fe20007f1e0ff */
[----:B------:R-:W-:Y:S01]  /*1320*/  UMOV UR20, UR6 ;  /* 0x0000000600147c82 */ /* 0x000fe20008000000 */
[-C--:B------:R-:W-:Y:S01]  /*1330*/  IADD3 R179, P1, R182, R28.reuse, RZ ;  /* 0x0000001cb6b37210 */ /* 0x080fe20007f3e0ff */
[----:B------:R-:W-:Y:S01]  /*1340*/  UMOV UR21, 0x80000020 ;  /* 0x8000002000157882 */ /* 0x000fe20000000000 */
[----:B------:R-:W-:-:S02]  /*1350*/  IADD3 R180, P2, R183, R28, RZ ;  /* 0x0000001cb7b47210 */ /* 0x000fc40007f5e0ff */
[-C--:B------:R-:W-:Y:S02]  /*1360*/  LEA.HI.X.SX32 R181, R181, R30.reuse, 0x1, P0 ;  /* 0x0000001eb5b57211 */ /* 0x080fe400000f0eff */
[-C--:B------:R-:W-:Y:S02]  /*1370*/  LEA.HI.X.SX32 R182, R182, R30.reuse, 0x1, P1 ;  /* 0x0000001eb6b67211 */ /* 0x080fe400008f0eff */
[----:B------:R-:W-:Y:S02]  /*1380*/  LEA.HI.X.SX32 R183, R183, R30, 0x1, P2 ;  /* 0x0000001eb7b77211 */ /* 0x000fe400010f0eff */
[-C--:B------:R-:W-:Y:S02]  /*1390*/  IADD3 R184, P0, R187, R28.reuse, RZ ;  /* 0x0000001cbbb87210 */ /* 0x080fe40007f1e0ff */
[-C--:B------:R-:W-:Y:S02]  /*13a0*/  IADD3 R185, P1, R188, R28.reuse, RZ ;  /* 0x0000001cbcb97210 */ /* 0x080fe40007f3e0ff */
[----:B------:R-:W-:-:S02]  /*13b0*/  IADD3 R186, P2, R189, R28, RZ ;  /* 0x0000001cbdba7210 */ /* 0x000fc40007f5e0ff */
[-C--:B------:R-:W-:Y:S02]  /*13c0*/  IADD3 R23, P6, R104, R5.reuse, RZ ;  /* 0x0000000568177210 */ /* 0x080fe40007fde0ff */
[----:B------:R-:W-:Y:S02]  /*13d0*/  IADD3 R111, P3, R6, R5, RZ ;  /* 0x00000005066f7210 */ /* 0x000fe40007f7e0ff */
[-C--:B------:R-:W-:Y:S02]  /*13e0*/  LEA.HI.X.SX32 R187, R187, R30.reuse, 0x1, P0 ;  /* 0x0000001ebbbb7211 */ /* 0x080fe400000f0eff */
[-C--:B------:R-:W-:Y:S02]  /*13f0*/  LEA.HI.X.SX32 R188, R188, R30.reuse, 0x1, P1 ;  /* 0x0000001ebcbc7211 */ /* 0x080fe400008f0eff */
[----:B------:R-:W-:Y:S02]  /*1400*/  LEA.HI.X.SX32 R189, R189, R30, 0x1, P2 ;  /* 0x0000001ebdbd7211 */ /* 0x000fe400010f0eff */
[----:B------:R-:W-:-:S02]  /*1410*/  IADD3 R190, P0, R193, R28, RZ ;  /* 0x0000001cc1be7210 */ /* 0x000fc40007f1e0ff */
[-C--:B------:R-:W-:Y:S02]  /*1420*/  IADD3 R191, P1, R194, R28.reuse, RZ ;  /* 0x0000001cc2bf7210 */ /* 0x080fe40007f3e0ff */
[----:B------:R-:W-:Y:S02]  /*1430*/  IADD3 R192, P2, R195, R28, RZ ;  /* 0x0000001cc3c07210 */ /* 0x000fe40007f5e0ff */
[-C--:B------:R-:W-:Y:S02]  /*1440*/  LEA.HI.X.SX32 R104, R104, R9.reuse, 0x1, P6 ;  /* 0x0000000968687211 */ /* 0x080fe400030f0eff */
[----:B------:R-:W-:Y:S02]  /*1450*/  LEA.HI.X.SX32 R114, R6, R9, 0x1, P3 ;  /* 0x0000000906727211 */ /* 0x000fe400018f0eff */
[-C--:B------:R-:W-:Y:S02]  /*1460*/  IADD3 R105, P5, R106, R5.reuse, RZ ;  /* 0x000000056a697210 */ /* 0x080fe40007fbe0ff */
[----:B------:R-:W-:-:S02]  /*1470*/  IADD3 R109, P4, R26, R5, RZ ;  /* 0x000000051a6d7210 */ /* 0x000fc40007f9e0ff */
[-C--:B------:R-:W-:Y:S02]  /*1480*/  IADD3 R117, P6, R12, R5.reuse, RZ ;  /* 0x000000050c757210 */ /* 0x080fe40007fde0ff */
[----:B------:R-:W-:Y:S01]  /*1490*/  IADD3 R165, P3, R162, R5, RZ ;  /* 0x00000005a2a57210 */ /* 0x000fe20007f7e0ff */
[----:B------:R-:W-:Y:S01]  /*14a0*/  IMAD.MOV.U32 R5, RZ, RZ, -0x800000 ;  /* 0xff800000ff057424 */ /* 0x000fe200078e00ff */
[-C--:B------:R-:W-:Y:S02]  /*14b0*/  LEA.HI.X.SX32 R193, R193, R30.reuse, 0x1, P0 ;  /* 0x0000001ec1c17211 */ /* 0x080fe400000f0eff */
[-C--:B------:R-:W-:Y:S02]  /*14c0*/  LEA.HI.X.SX32 R194, R194, R30.reuse, 0x1, P1 ;  /* 0x0000001ec2c27211 */ /* 0x080fe400008f0eff */
[----:B------:R-:W-:Y:S02]  /*14d0*/  LEA.HI.X.SX32 R195, R195, R30, 0x1, P2 ;  /* 0x0000001ec3c37211 */ /* 0x000fe400010f0eff */
[----:B------:R-:W-:-:S02]  /*14e0*/  IADD3 R202, P0, R205, R28, RZ ;  /* 0x0000001ccdca7210 */ /* 0x000fc40007f1e0ff */
[-C--:B------:R-:W-:Y:S02]  /*14f0*/  IADD3 R203, P1, R206, R28.reuse, RZ ;  /* 0x0000001ccecb7210 */ /* 0x080fe40007f3e0ff */
[----:B------:R-:W-:Y:S02]  /*1500*/  IADD3 R204, P2, R207, R28, RZ ;  /* 0x0000001ccfcc7210 */ /* 0x000fe40007f5e0ff */
[-C--:B------:R-:W-:Y:S02]  /*1510*/  LEA.HI.X.SX32 R106, R106, R9.reuse, 0x1, P5 ;  /* 0x000000096a6a7211 */ /* 0x080fe400028f0eff */
[-C--:B------:R-:W-:Y:S02]  /*1520*/  LEA.HI.X.SX32 R112, R26, R9.reuse, 0x1, P4 ;  /* 0x000000091a707211 */ /* 0x080fe400020f0eff */
[-C--:B------:R-:W-:Y:S02]  /*1530*/  LEA.HI.X.SX32 R119, R12, R9.reuse, 0x1, P6 ;  /* 0x000000090c777211 */ /* 0x080fe400030f0eff */
[----:B------:R-:W-:Y:S01]  /*1540*/  LEA.HI.X.SX32 R162, R162, R9, 0x1, P3 ;  /* 0x00000009a2a27211 */ /* 0x000fe200018f0eff */
[----:B------:R-:W-:Y:S01]  /*1550*/  IMAD R9, R32, 0x2, R14 ;  /* 0x0000000220097824 */ /* 0x000fe200078e020e */
[----:B------:R-:W-:-:S02]  /*1560*/  LEA.HI.X.SX32 R205, R205, R30, 0x1, P0 ;  /* 0x0000001ecdcd7211 */ /* 0x000fc400000f0eff */
[-C--:B------:R-:W-:Y:S01]  /*1570*/  LEA.HI.X.SX32 R206, R206, R30.reuse, 0x1, P1 ;  /* 0x0000001ecece7211 */ /* 0x080fe200008f0eff */
[C---:B------:R-:W-:Y:S01]  /*1580*/  IMAD R8, R32.reuse, 0x2, R9 ;  /* 0x0000000220087824 */ /* 0x040fe200078e0209 */
[----:B------:R-:W-:Y:S02]  /*1590*/  LEA.HI.X.SX32 R207, R207, R30, 0x1, P2 ;  /* 0x0000001ecfcf7211 */ /* 0x000fe400010f0eff */
[-C--:B------:R-:W-:Y:S01]  /*15a0*/  IADD3 R208, P0, R211, R28.reuse, RZ ;  /* 0x0000001cd3d07210 */ /* 0x080fe20007f1e0ff */
[----:B------:R-:W-:Y:S01]  /*15b0*/  IMAD R7, R32, 0x2, R8 ;  /* 0x0000000220077824 */ /* 0x000fe200078e0208 */
[-C--:B------:R-:W-:Y:S02]  /*15c0*/  IADD3 R209, P1, R212, R28.reuse, RZ ;  /* 0x0000001cd4d17210 */ /* 0x080fe40007f3e0ff */
[----:B------:R-:W-:Y:S01]  /*15d0*/  IADD3 R210, P2, R213, R28, RZ ;  /* 0x0000001cd5d27210 */ /* 0x000fe20007f5e0ff */
[----:B------:R-:W-:Y:S01]  /*15e0*/  IMAD R6, R32, 0x2, R7 ;  /* 0x0000000220067824 */ /* 0x000fe200078e0207 */
[----:B------:R-:W-:-:S02]  /*15f0*/  LEA.HI.X.SX32 R211, R211, R30, 0x1, P0 ;  /* 0x0000001ed3d37211 */ /* 0x000fc400000f0eff */
[-C--:B------:R-:W-:Y:S02]  /*1600*/  LEA.HI.X.SX32 R212, R212, R30.reuse, 0x1, P1 ;  /* 0x0000001ed4d47211 */ /* 0x080fe400008f0eff */
[----:B------:R-:W-:Y:S02]  /*1610*/  LEA.HI.X.SX32 R213, R213, R30, 0x1, P2 ;  /* 0x0000001ed5d57211 */ /* 0x000fe400010f0eff */
[-C--:B------:R-:W-:Y:S02]  /*1620*/  IADD3 R214, P0, R217, R28.reuse, RZ ;  /* 0x0000001cd9d67210 */ /* 0x080fe40007f1e0ff */
[-C--:B------:R-:W-:Y:S02]  /*1630*/  IADD3 R215, P1, R218, R28.reuse, RZ ;  /* 0x0000001cdad77210 */ /* 0x080fe40007f3e0ff */
[----:B------:R-:W-:Y:S02]  /*1640*/  IADD3 R216, P2, R219, R28, RZ ;  /* 0x0000001cdbd87210 */ /* 0x000fe40007f5e0ff */
[----:B------:R-:W-:-:S02]  /*1650*/  LEA.HI.X.SX32 R217, R217, R30, 0x1, P0 ;  /* 0x0000001ed9d97211 */ /* 0x000fc400000f0eff */
[-C--:B------:R-:W-:Y:S02]  /*1660*/  LEA.HI.X.SX32 R218, R218, R30.reuse, 0x1, P1 ;  /* 0x0000001edada7211 */ /* 0x080fe400008f0eff */
[----:B------:R-:W-:Y:S02]  /*1670*/  LEA.HI.X.SX32 R219, R219, R30, 0x1, P2 ;  /* 0x0000001edbdb7211 */ /* 0x000fe400010f0eff */
[-C--:B------:R-:W-:Y:S02]  /*1680*/  IADD3 R220, P0, R16, R28.reuse, RZ ;  /* 0x0000001c10dc7210 */ /* 0x080fe40007f1e0ff */
[-C--:B------:R-:W-:Y:S02]  /*1690*/  IADD3 R18, P1, R15, R28.reuse, RZ ;  /* 0x0000001c0f127210 */ /* 0x080fe40007f3e0ff */
[----:B------:R-:W-:Y:S02]  /*16a0*/  IADD3 R17, P2, R14, R28, RZ ;  /* 0x0000001c0e117210 */ /* 0x000fe40007f5e0ff */
[----:B------:R-:W-:-:S02]  /*16b0*/  LEA.HI.X.SX32 R16, R16, R30, 0x1, P0 ;  /* 0x0000001e10107211 */ /* 0x000fc400000f0eff */
[----:B------:R-:W-:Y:S02]  /*16c0*/  IADD3 R108, P5, R4, R28, RZ ;  /* 0x0000001c046c7210 */ /* 0x000fe40007fbe0ff */
[-C--:B------:R-:W-:Y:S02]  /*16d0*/  LEA.HI.X.SX32 R15, R15, R30.reuse, 0x1, P1 ;  /* 0x0000001e0f0f7211 */ /* 0x080fe400008f0eff */
[----:B------:R-:W-:Y:S02]  /*16e0*/  LEA.HI.X.SX32 R14, R14, R30, 0x1, P2 ;  /* 0x0000001e0e0e7211 */ /* 0x000fe400010f0eff */
[-C--:B------:R-:W-:Y:S02]  /*16f0*/  IADD3 R13, P0, R9, R28.reuse, RZ ;  /* 0x0000001c090d7210 */ /* 0x080fe40007f1e0ff */
[-C--:B------:R-:W-:Y:S02]  /*1700*/  IADD3 R12, P1, R8, R28.reuse, RZ ;  /* 0x0000001c080c7210 */ /* 0x080fe40007f3e0ff */
[----:B------:R-:W-:-:S02]  /*1710*/  IADD3 R11, P2, R7, R28, RZ ;  /* 0x0000001c070b7210 */ /* 0x000fc40007f5e0ff */
[----:B------:R-:W-:Y:S02]  /*1720*/  IADD3 R10, P3, R6, R28, RZ ;  /* 0x0000001c060a7210 */ /* 0x000fe40007f7e0ff */
[-C--:B------:R-:W-:Y:S01]  /*1730*/  LEA.HI.X.SX32 R164, R4, R30.reuse, 0x1, P5 ;  /* 0x0000001e04a47211 */ /* 0x080fe200028f0eff */
[----:B------:R-:W-:Y:S01]  /*1740*/  IMAD.MOV.U32 R4, RZ, RZ, RZ ;  /* 0x000000ffff047224 */ /* 0x000fe200078e00ff */
[-C--:B------:R-:W-:Y:S02]  /*1750*/  LEA.HI.X.SX32 R9, R9, R30.reuse, 0x1, P0 ;  /* 0x0000001e09097211 */ /* 0x080fe400000f0eff */
[-C--:B------:R-:W-:Y:S02]  /*1760*/  LEA.HI.X.SX32 R8, R8, R30.reuse, 0x1, P1 ;  /* 0x0000001e08087211 */ /* 0x080fe400008f0eff */
[-C--:B------:R-:W-:Y:S02]  /*1770*/  LEA.HI.X.SX32 R7, R7, R30.reuse, 0x1, P2 ;  /* 0x0000001e07077211 */ /* 0x080fe400010f0eff */
[----:B------:R-:W-:-:S02]  /*1780*/  LEA.HI.X.SX32 R6, R6, R30, 0x1, P3 ;  /* 0x0000001e06067211 */ /* 0x000fc400018f0eff */
[----:B------:R-:W-:-:S13]  /*1790*/  LOP3.LUT P0, RZ, R0, 0x1, RZ, 0xc0, !PT ;  /* 0x0000000100ff7812 */ /* 0x000fda000780c0ff */
.L_x_1:
[----:B------:R-:W-:Y:S02]  /*17a0*/  SHF.R.S32.HI R65, RZ, 0x1f, R4 ;  /* 0x0000001fff417819 */ /* 0x000fe40000011404 */
[C---:B------:R-:W-:Y:S02]  /*17b0*/  IADD3 R30, P1, R4.reuse, R19, RZ ;  /* 0x00000013041e7210 */ /* 0x040fe40007f3e0ff */
[----:B------:R-:W-:-:S03]  /*17c0*/  IADD3 R28, P2, R4, R21, RZ ;  /* 0x00000015041c7210 */ /* 0x000fc60007f5e0ff */
[C---:B------:R-:W-:Y:S01]  /*17d0*/  IMAD.X R31, R65.reuse, 0x1, R20, P1 ;  /* 0x00000001411f7824 */ /* 0x040fe200008e0614 */
[C---:B------:R-:W-:Y:S01]  /*17e0*/  IADD3 R26, P1, R4.reuse, R121, RZ ;  /* 0x00000079041a7210 */ /* 0x040fe20007f3e0ff */
[C---:B------:R-:W-:Y:S01]  /*17f0*/  IMAD.X R29, R65.reuse, 0x1, R22, P2 ;  /* 0x00000001411d7824 */ /* 0x040fe200010e0616 */
[C---:B------:R-:W-:Y:S02]  /*1800*/  IADD3 R24, P2, R4.reuse, R23, RZ ;  /* 0x0000001704187210 */ /* 0x040fe40007f5e0ff */
[----:B------:R0:W2:Y:S01]  /*1810*/  LDG.E.U8 R38, desc[UR28][R30.64] ;  /* 0x0000001c1e267981 */ /* 0x0000a2000c1e1100 */
[C---:B------:R-:W-:Y:S01]  /*1820*/  IMAD.X R27, R65.reuse, 0x1, R120, P1 ;  /* 0x00000001411b7824 */ /* 0x040fe200008e0678 */
[C---:B------:R-:W-:Y:S01]  /*1830*/  IADD3 R36, P1, R4.reuse, R123, RZ ;  /* 0x0000007b04247210 */ /* 0x040fe20007f3e0ff */
[C---:B------:R-:W-:Y:S01]  /*1840*/  IMAD.X R25, R65.reuse, 0x1, R104, P2 ;  /* 0x0000000141197824 */ /* 0x040fe200010e0668 */
[C---:B------:R-:W-:Y:S01]  /*1850*/  IADD3 R34, P2, R4.reuse, R125, RZ ;  /* 0x0000007d04227210 */ /* 0x040fe20007f5e0ff */
[----:B------:R1:W3:Y:S02]  /*1860*/  LDG.E.U8 R39, desc[UR28][R28.64] ;  /* 0x0000001c1c277981 */ /* 0x0002e4000c1e1100 */
[C---:B------:R-:W-:Y:S01]  /*1870*/  IMAD.X R37, R65.reuse, 0x1, R122, P1 ;  /* 0x0000000141257824 */ /* 0x040fe200008e067a */
[C---:B------:R-:W-:Y:S01]  /*1880*/  IADD3 R32, P1, R4.reuse, R127, RZ ;  /* 0x0000007f04207210 */ /* 0x040fe20007f3e0ff */
[C---:B------:R-:W-:Y:S01]  /*1890*/  IMAD.X R35, R65.reuse, 0x1, R124, P2 ;  /* 0x0000000141237824 */ /* 0x040fe200010e067c */
[C---:B0-----:R-:W-:Y:S01]  /*18a0*/  IADD3 R30, P2, R4.reuse, R105, RZ ;  /* 0x00000069041e7210 */ /* 0x041fe20007f5e0ff */
[----:B------:R0:W4:Y:S02]  /*18b0*/  LDG.E.U8 R40, desc[UR28][R26.64] ;  /* 0x0000001c1a287981 */ /* 0x000124000c1e1100 */
[C---:B------:R-:W-:Y:S01]  /*18c0*/  IMAD.X R33, R65.reuse, 0x1, R126, P1 ;  /* 0x0000000141217824 */ /* 0x040fe200008e067e */
[----:B-1----:R-:W-:Y:S01]  /*18d0*/  IADD3 R28, P1, R4, R129, RZ ;  /* 0x00000081041c7210 */ /* 0x002fe20007f3e0ff */
[----:B------:R1:W5:Y:S01]  /*18e0*/  LDG.E.U8 R41, desc[UR28][R24.64] ;  /* 0x0000001c18297981 */ /* 0x000362000c1e1100 */
[----:B------:R-:W-:-:S03]  /*18f0*/  IMAD.X R31, R65, 0x1, R106, P2 ;  /* 0x00000001411f7824 */ /* 0x000fc600010e066a */
[----:B------:R-:W-:Y:S01]  /*1900*/  IMAD.X R29, R65, 0x1, R128, P1 ;  /* 0x00000001411d7824 */ /* 0x000fe200008e0680 */
[C---:B0-----:R-:W-:Y:S01]  /*1910*/  IADD3 R26, P2, R4.reuse, R131, RZ ;  /* 0x00000083041a7210 */ /* 0x041fe20007f5e0ff */
[----:B------:R0:W3:Y:S01]  /*1920*/  LDG.E.U8 R42, desc[UR28][R36.64] ;  /* 0x0000001c242a7981 */ /* 0x0000e2000c1e1100 */
[----:B-1----:R-:W-:-:S03]  /*1930*/  IADD3 R24, P1, R4, R133, RZ ;  /* 0x0000008504187210 */ /* 0x002fc60007f3e0ff */
[----:B------:R1:W5:Y:S01]  /*1940*/  LDG.E.U8 R43, desc[UR28][R34.64] ;  /* 0x0000001c222b7981 */ /* 0x000362000c1e1100 */
[C---:B------:R-:W-:Y:S02]  /*1950*/  IMAD.X R27, R65.reuse, 0x1, R130, P2 ;  /* 0x00000001411b7824 */ /* 0x040fe400010e0682 */
[----:B------:R-:W-:Y:S01]  /*1960*/  IMAD.X R25, R65, 0x1, R132, P1 ;  /* 0x0000000141197824 */ /* 0x000fe200008e0684 */
[C---:B0-----:R-:W-:Y:S01]  /*1970*/  IADD3 R36, P2, R4.reuse, R107, RZ ;  /* 0x0000006b04247210 */ /* 0x041fe20007f5e0ff */
[----:B------:R0:W5:Y:S01]  /*1980*/  LDG.E.U8 R44, desc[UR28][R32.64] ;  /* 0x0000001c202c7981 */ /* 0x000162000c1e1100 */
        /* <DEDUP_REMOVED lines=50> */
[----:B------:R-:W-:-:S03]  /*1cb0*/  IMAD.X R33, R65, 0x1, R116, P2 ;  /* 0x0000000141217824 */ /* 0x000fc600010e0674 */
[----:B------:R1:W5:Y:S01]  /*1cc0*/  LDG.E.U8 R62, desc[UR28][R24.64] ;  /* 0x0000001c183e7981 */ /* 0x000362000c1e1100 */
[----:B------:R-:W-:Y:S01]  /*1cd0*/  IMAD.X R31, R65, 0x1, R154, P1 ;  /* 0x00000001411f7824 */ /* 0x000fe200008e069a */
[C---:B0-----:R-:W-:Y:S02]  /*1ce0*/  IADD3 R28, P2, R4.reuse, R115, RZ ;  /* 0x00000073041c7210 */ /* 0x041fe40007f5e0ff */
[----:B------:R-:W5:Y:S01]  /*1cf0*/  LDG.E.U8 R63, desc[UR28][R36.64] ;  /* 0x0000001c243f7981 */ /* 0x000f62000c1e1100 */
[----:B-1----:R-:W-:-:S03]  /*1d00*/  IADD3 R26, P3, R4, R163, RZ ;  /* 0x000000a3041a7210 */ /* 0x002fc60007f7e0ff */
[----:B------:R-:W5:Y:S01]  /*1d10*/  LDG.E.U8 R34, desc[UR28][R34.64] ;  /* 0x0000001c22227981 */ /* 0x000f62000c1e1100 */
[----:B------:R-:W-:Y:S01]  /*1d20*/  IADD3 R24, P1, R4, R117, RZ ;  /* 0x0000007504187210 */ /* 0x000fe20007f3e0ff */
[C---:B------:R-:W-:Y:S02]  /*1d30*/  IMAD.X R29, R65.reuse, 0x1, R118, P2 ;  /* 0x00000001411d7824 */ /* 0x040fe400010e0676 */
[----:B------:R-:W5:Y:S01]  /*1d40*/  LDG.E.U8 R32, desc[UR28][R32.64] ;  /* 0x0000001c20207981 */ /* 0x000f62000c1e1100 */
[C---:B------:R-:W-:Y:S02]  /*1d50*/  IMAD.X R27, R65.reuse, 0x1, R160, P3 ;  /* 0x00000001411b7824 */ /* 0x040fe400018e06a0 */
[----:B------:R-:W-:Y:S01]  /*1d60*/  IMAD.X R25, R65, 0x1, R119, P1 ;  /* 0x0000000141197824 */ /* 0x000fe200008e0677 */
[----:B------:R-:W5:Y:S04]  /*1d70*/  LDG.E.U8 R36, desc[UR28][R30.64] ;  /* 0x0000001c1e247981 */ /* 0x000f68000c1e1100 */
[----:B------:R-:W5:Y:S04]  /*1d80*/  LDG.E.U8 R37, desc[UR28][R28.64] ;  /* 0x0000001c1c257981 */ /* 0x000f68000c1e1100 */
[----:B------:R0:W5:Y:S04]  /*1d90*/  LDG.E.U8 R35, desc[UR28][R26.64] ;  /* 0x0000001c1a237981 */ /* 0x000168000c1e1100 */
[----:B------:R1:W5:Y:S01]  /*1da0*/  LDG.E.U8 R64, desc[UR28][R24.64] ;  /* 0x0000001c18407981 */ /* 0x000362000c1e1100 */
[----:B------:R-:W-:Y:S01]  /*1db0*/  LOP3.LUT R65, R0, 0x80, RZ, 0xc0, !PT ;  /* 0x0000008000417812 */ /* 0x000fe200078ec0ff */
[----:B------:R-:W-:-:S03]  /*1dc0*/  USHF.R.S32.HI UR6, URZ, 0x1f, UR4 ;  /* 0x0000001f3f067899 */ /* 0x000fc60008011404 */
[----:B------:R-:W-:Y:S02]  /*1dd0*/  ISETP.NE.U32.AND P1, PT, R65, RZ, PT ;  /* 0x000000ff4100720c */ /* 0x000fe40003f25070 */
[----:B0-----:R-:W-:Y:S02]  /*1de0*/  IADD3 R26, P2, R167, UR4, RZ ;  /* 0x00000004a71a7c10 */ /* 0x001fe4000ff5e0ff */
[----:B------:R-:W-:Y:S02]  /*1df0*/  SEL R33, RZ, 0x90, !P1 ;  /* 0x00000090ff217807 */ /* 0x000fe40004800000 */
[----:B------:R-:W-:Y:S01]  /*1e00*/  IADD3.X R27, R170, UR6, RZ, P2, !PT ;  /* 0x00000006aa1b7c10 */ /* 0x000fe200097fe4ff */
[----:B------:R-:W-:Y:S01]  /*1e10*/  BAR.SYNC.DEFER_BLOCKING 0x0 ;  /* 0x0000000000007b1d */ /* 0x000fe20000010000 */
[----:B------:R-:W-:Y:S02]  /*1e20*/  LOP3.LUT R33, R33, 0x7f, R0, 0x78, !PT ;  /* 0x0000007f21217812 */ /* 0x000fe400078e7800 */
[----:B-1----:R-:W-:-:S02]  /*1e30*/  IADD3 R24, P3, R168, UR4, RZ ;  /* 0x00000004a8187c10 */ /* 0x002fc4000ff7e0ff */
[----:B------:R-:W-:Y:S02]  /*1e40*/  IADD3 R30, P2, R172, UR4, RZ ;  /* 0x00000004ac1e7c10 */ /* 0x000fe4000ff5e0ff */
[----:B------:R-:W-:Y:S02]  /*1e50*/  IADD3.X R25, R171, UR6, RZ, P3, !PT ;  /* 0x00000006ab197c10 */ /* 0x000fe40009ffe4ff */
[----:B------:R-:W-:Y:S02]  /*1e60*/  IADD3.X R31, R175, UR6, RZ, P2, !PT ;  /* 0x00000006af1f7c10 */ /* 0x000fe400097fe4ff */
[----:B------:R-:W-:Y:S02]  /*1e70*/  IADD3 R28, P3, R173, UR4, RZ ;  /* 0x00000004ad1c7c10 */ /* 0x000fe4000ff7e0ff */
[----:B------:R-:W-:Y:S02]  /*1e80*/  IADD3 RZ, P2, R108, UR4, RZ ;  /* 0x000000046cff7c10 */ /* 0x000fe4000ff5e0ff */
[----:B------:R-:W-:-:S02]  /*1e90*/  IADD3.X R29, R176, UR6, RZ, P3, !PT ;  /* 0x00000006b01d7c10 */ /* 0x000fc40009ffe4ff */
[C---:B------:R-:W-:Y:S01]  /*1ea0*/  IADD3 RZ, P3, R166.reuse, UR4, RZ ;  /* 0x00000004a6ff7c10 */ /* 0x040fe2000ff7e0ff */
[----:B------:R-:W-:Y:S01]  /*1eb0*/  VIADD R238, R166, UR4 ;  /* 0x00000004a6ee7c36 */ /* 0x000fe20008000000 */
[----:B------:R-:W-:Y:S02]  /*1ec0*/  IADD3 R236, P4, R174, UR4, RZ ;  /* 0x00000004aeec7c10 */ /* 0x000fe4000ff9e0ff */
[----:B------:R-:W-:Y:S02]  /*1ed0*/  IADD3.X R239, R169, UR6, RZ, P3, !PT ;  /* 0x00000006a9ef7c10 */ /* 0x000fe40009ffe4ff */
[----:B------:R-:W-:Y:S02]  /*1ee0*/  IADD3.X R237, R177, UR6, RZ, P4, !PT ;  /* 0x00000006b1ed7c10 */ /* 0x000fe4000a7fe4ff */
[----:B------:R-:W-:Y:S01]  /*1ef0*/  ISETP.NE.U32.AND P1, PT, R65, RZ, PT ;  /* 0x000000ff4100720c */ /* 0x000fe20003f25070 */
[----:B--2---:R0:W-:Y:S02]  /*1f00*/  STS.U8 [R33+UR27], R38 ;  /* 0x0000002621007988 */ /* 0x0041e4000800001b */
[----:B0-----:R-:W-:-:S02]  /*1f10*/  LOP3.LUT R38, R33, 0x20, RZ, 0x3c, !PT ;  /* 0x0000002021267812 */ /* 0x001fc400078e3cff */
[----:B----4-:R-:W-:Y:S04]  /*1f20*/  STS.U8 [R33+UR27+0x200], R40 ;  /* 0x0002002821007988 */ /* 0x010fe8000800001b */
[----:B---3--:R-:W-:Y:S04]  /*1f30*/  STS.U8 [R33+UR27+0x400], R42 ;  /* 0x0004002a21007988 */ /* 0x008fe8000800001b */
[----:B-----5:R-:W-:Y:S04]  /*1f40*/  STS.U8 [R33+UR27+0x600], R44 ;  /* 0x0006002c21007988 */ /* 0x020fe8000800001b */
[----:B------:R-:W-:Y:S04]  /*1f50*/  STS.U8 [R33+UR27+0x800], R46 ;  /* 0x0008002e21007988 */ /* 0x000fe8000800001b */
        /* <DEDUP_REMOVED lines=21> */
[----:B------:R0:W-:Y:S04]  /*20b0*/  STS.U8 [R38+UR27+0x1500], R34 ;  /* 0x0015002226007988 */ /* 0x0001e8000800001b */
[----:B------:R-:W-:Y:S04]  /*20c0*/  STS.U8 [R38+UR27+0x1700], R32 ;  /* 0x0017002026007988 */ /* 0x000fe8000800001b */
[----:B------:R-:W-:Y:S04]  /*20d0*/  STS.U8 [R38+UR27+0x1900], R36 ;  /* 0x0019002426007988 */ /* 0x000fe8000800001b */
[----:B------:R-:W-:Y:S04]  /*20e0*/  STS.U8 [R38+UR27+0x1b00], R37 ;  /* 0x001b002526007988 */ /* 0x000fe8000800001b */
[----:B------:R1:W-:Y:S04]  /*20f0*/  STS.U8 [R38+UR27+0x1d00], R35 ;  /* 0x001d002326007988 */ /* 0x0003e8000800001b */
[----:B------:R2:W-:Y:S01]  /*2100*/  STS.U8 [R38+UR27+0x1f00], R64 ;  /* 0x001f004026007988 */ /* 0x0005e2000800001b */
[----:B------:R3:W-:Y:S06]  /*2110*/  MEMBAR.ALL.CTA ;  /* 0x0000000000007992 */ /* 0x0007ec0000008000 */
[----:B---3--:R-:W3:Y:S02]  /*2120*/  FENCE.VIEW.ASYNC.S ;  /* 0x00000000000073c6 */ /* 0x008ee40000000000 */
[----:B---3--:R-:W-:Y:S01]  /*2130*/  BAR.SYNC.DEFER_BLOCKING 0x0 ;  /* 0x0000000000007b1d */ /* 0x008fe20000010000 */
[----:B0-----:R-:W-:-:S04]  /*2140*/  IADD3 R34, P3, R179, UR4, RZ ;  /* 0x00000004b3227c10 */ /* 0x001fc8000ff7e0ff */
[----:B-1----:R-:W-:Y:S02]  /*2150*/  IADD3.X R35, R182, UR6, RZ, P3, !PT ;  /* 0x00000006b6237c10 */ /* 0x002fe40009ffe4ff */
[----:B------:R-:W-:Y:S01]  /*2160*/  IADD3 R246, P3, R186, UR4, RZ ;  /* 0x00000004baf67c10 */ /* 0x000fe2000ff7e0ff */
[----:B------:R0:W3:Y:S04]  /*2170*/  LDG.E.U8 R229, desc[UR28][R26.64] ;  /* 0x0000001c1ae57981 */ /* 0x0000e8000c1e1100 */
[----:B------:R1:W4:Y:S04]  /*2180*/  LDG.E.U8 R243, desc[UR28][R24.64] ;  /* 0x0000001c18f37981 */ /* 0x000328000c1e1100 */
[----:B------:R5:W3:Y:S01]  /*2190*/  LDG.E.U8 R235, desc[UR28][R30.64] ;  /* 0x0000001c1eeb7981 */ /* 0x000ae2000c1e1100 */
[----:B0-----:R-:W-:-:S03]  /*21a0*/  IADD3.X R27, R164, UR6, RZ, P2, !PT ;  /* 0x00000006a41b7c10 */ /* 0x001fc600097fe4ff */
[----:B------:R0:W4:Y:S01]  /*21b0*/  LDG.E.U8 R241, desc[UR28][R28.64] ;  /* 0x0000001c1cf17981 */ /* 0x000122000c1e1100 */
[----:B------:R-:W-:Y:S01]  /*21c0*/  VIADD R26, R108, UR4 ;  /* 0x000000046c1a7c36 */ /* 0x000fe20008000000 */
[----:B-1----:R-:W-:Y:S02]  /*21d0*/  IADD3 R24, P2, R178, UR4, RZ ;  /* 0x00000004b2187c10 */ /* 0x002fe4000ff5e0ff */
[----:B------:R-:W4:Y:S02]  /*21e0*/  LDG.E.U8 R231, desc[UR28][R34.64] ;  /* 0x0000001c22e77981 */ /* 0x000f24000c1e1100 */
[----:B------:R-:W-:Y:S02]  /*21f0*/  IADD3.X R25, R181, UR6, RZ, P2, !PT ;  /* 0x00000006b5197c10 */ /* 0x000fe400097fe4ff */
[----:B------:R-:W-:Y:S01]  /*2200*/  IADD3 R32, P2, R180, UR4, RZ ;  /* 0x00000004b4207c10 */ /* 0x000fe2000ff5e0ff */
[----:B------:R1:W3:Y:S03]  /*2210*/  LDG.E.U8 R225, desc[UR28][R26.64] ;  /* 0x0000001c1ae17981 */ /* 0x0002e6000c1e1100 */
[----:B------:R-:W-:Y:S01]  /*2220*/  IADD3.X R33, R183, UR6, RZ, P2, !PT ;  /* 0x00000006b7217c10 */ /* 0x000fe200097fe4ff */
[----:B------:R2:W4:Y:S01]  /*2230*/  LDG.E.U8 R230, desc[UR28][R24.64] ;  /* 0x0000001c18e67981 */ /* 0x000522000c1e1100 */
[----:B-----5:R-:W-:-:S02]  /*2240*/  IADD3 R30, P2, R190, UR4, RZ ;  /* 0x00000004be1e7c10 */ /* 0x020fc4000ff5e0ff */
[----:B------:R-:W-:Y:S01]  /*2250*/  IADD3.X R247, R189, UR6, RZ, P3, !PT ;  /* 0x00000006bdf77c10 */ /* 0x000fe20009ffe4ff */
[----:B------:R5:W4:Y:S01]  /*2260*/  LDG.E.U8 R234, desc[UR28][R32.64] ;  /* 0x0000001c20ea7981 */ /* 0x000b22000c1e1100 */
[----:B------:R-:W-:Y:S02]  /*2270*/  IADD3.X R31, R193, UR6, RZ, P2, !PT ;  /* 0x00000006c11f7c10 */ /* 0x000fe400097fe4ff */
[----:B0-----:R-:W-:Y:S01]  /*2280*/  IADD3 R28, P3, R202, UR4, RZ ;  /* 0x00000004ca1c7c10 */ /* 0x001fe2000ff7e0ff */
[----:B------:R-:W4:Y:S01]  /*2290*/  LDG.E.U8 R238, desc[UR28][R238.64] ;  /* 0x0000001ceeee7981 */ /* 0x000f22000c1e1100 */
[----:B-1----:R-:W-:Y:S02]  /*22a0*/  IADD3 R26, P2, R203, UR4, RZ ;  /* 0x00000004cb1a7c10 */ /* 0x002fe4000ff5e0ff */
[----:B------:R-:W-:Y:S01]  /*22b0*/  IADD3.X R29, R205, UR6, RZ, P3, !PT ;  /* 0x00000006cd1d7c10 */ /* 0x000fe20009ffe4ff */
[----:B------:R-:W4:Y:S01]  /*22c0*/  LDG.E.U8 R246, desc[UR28][R246.64] ;  /* 0x0000001cf6f67981 */ /* 0x000f22000c1e1100 */
[----:B------:R-:W-:-:S02]  /*22d0*/  IADD3.X R27, R206, UR6, RZ, P2, !PT ;  /* 0x00000006ce1b7c10 */ /* 0x000fc400097fe4ff */
[----:B--2---:R-:W-:Y:S01]  /*22e0*/  IADD3 R24, P3, R209, UR4, RZ ;  /* 0x00000004d1187c10 */ /* 0x004fe2000ff7e0ff */
[----:B------:R-:W2:Y:S01]  /*22f0*/  LDG.E.U8 R242, desc[UR28][R28.64] ;  /* 0x0000001c1cf27981 */ /* 0x000ea2000c1e1100 */
[----:B------:R-:W-:Y:S02]  /*2300*/  IADD3 R244, P2, R216, UR4, RZ ;  /* 0x00000004d8f47c10 */ /* 0x000fe4000ff5e0ff */
[----:B------:R-:W-:Y:S01]  /*2310*/  IADD3.X R25, R212, UR6, RZ, P3, !PT ;  /* 0x00000006d4197c10 */ /* 0x000fe20009ffe4ff */
[----:B------:R0:W2:Y:S01]  /*2320*/  LDG.E.U8 R239, desc[UR28][R30.64] ;  /* 0x0000001c1eef7981 */ /* 0x0000a2000c1e1100 */
[----:B------:R-:W-:Y:S02]  /*2330*/  IADD3.X R245, R219, UR6, RZ, P2, !PT ;  /* 0x00000006dbf57c10 */ /* 0x000fe400097fe4ff */
[----:B------:R-:W-:Y:S01]  /*2340*/  IADD3 R34, P3, R13, UR4, RZ ;  /* 0x000000040d227c10 */ /* 0x000fe2000ff7e0ff */
[----:B------:R1:W2:Y:S01]  /*2350*/  LDG.E.U8 R228, desc[UR28][R26.64] ;  /* 0x0000001c1ae47981 */ /* 0x0002a2000c1e1100 */
[----:B-----5:R-:W-:-:S02]  /*2360*/  IADD3 R32, P2, R210, UR4, RZ ;  /* 0x00000004d2207c10 */ /* 0x020fc4000ff5e0ff */
[----:B------:R-:W-:Y:S01]  /*2370*/  IADD3.X R35, R9, UR6, RZ, P3, !PT ;  /* 0x0000000609237c10 */ /* 0x000fe20009ffe4ff */
[----:B------:R5:W2:Y:S01]  /*2380*/  LDG.E.U8 R247, desc[UR28][R24.64] ;  /* 0x0000001c18f77981 */ /* 0x000aa2000c1e1100 */
[----:B------:R-:W-:Y:S02]  /*2390*/  IADD3.X R33, R213, UR6, RZ, P2, !PT ;  /* 0x00000006d5217c10 */ /* 0x000fe400097fe4ff */
[----:B0-----:R-:W-:Y:S01]  /*23a0*/  IADD3 R30, P3, R220, UR4, RZ ;  /* 0x00000004dc1e7c10 */ /* 0x001fe2000ff7e0ff */
[----:B------:R0:W3:Y:S01]  /*23b0*/  LDG.E.U8 R224, desc[UR28][R34.64] ;  /* 0x0000001c22e07981 */ /* 0x0000e2000c1e1100 */
[----:B-1----:R-:W-:Y:S02]  /*23c0*/  IADD3 R26, P2, R184, UR4, RZ ;  /* 0x00000004b81a7c10 */ /* 0x002fe4000ff5e0ff */
[----:B------:R-:W-:Y:S01]  /*23d0*/  IADD3.X R31, R16, UR6, RZ, P3, !PT ;  /* 0x00000006101f7c10 */ /* 0x000fe20009ffe4ff */
[----:B------:R1:W2:Y:S01]  /*23e0*/  LDG.E.U8 R233, desc[UR28][R32.64] ;  /* 0x0000001c20e97981 */ /* 0x0002a2000c1e1100 */
[----:B------:R-:W-:-:S02]  /*23f0*/  IADD3.X R27, R187, UR6, RZ, P2, !PT ;  /* 0x00000006bb1b7c10 */ /* 0x000fc400097fe4ff */
[----:B------:R-:W-:Y:S01]  /*2400*/  IADD3 R28, P4, R12, UR4, RZ ;  /* 0x000000040c1c7c10 */ /* 0x000fe2000ff9e0ff */
[----:B------:R1:W2:Y:S01]  /*2410*/  LDG.E.U8 R227, desc[UR28][R30.64] ;  /* 0x0000001c1ee37981 */ /* 0x0002a2000c1e1100 */
[----:B-----5:R-:W-:Y:S02]  /*2420*/  IADD3 R24, P3, R185, UR4, RZ ;  /* 0x00000004b9187c10 */ /* 0x020fe4000ff7e0ff */
[----:B------:R-:W-:Y:S01]  /*2430*/  IADD3 R36, P2, R191, UR4, RZ ;  /* 0x00000004bf247c10 */ /* 0x000fe2000ff5e0ff */
[----:B------:R-:W5:Y:S01]  /*2440*/  LDG.E.U8 R236, desc[UR28][R236.64] ;  /* 0x0000001cecec7981 */ /* 0x000f62000c1e1100 */
[----:B------:R-:W-:Y:S02]  /*2450*/  IADD3.X R29, R8, UR6, RZ, P4, !PT ;  /* 0x00000006081d7c10 */ /* 0x000fe4000a7fe4ff */
[----:B------:R-:W-:Y:S01]  /*2460*/  IADD3.X R25, R188, UR6, RZ, P3, !PT ;  /* 0x00000006bc197c10 */ /* 0x000fe20009ffe4ff */
[----:B------:R-:W5:Y:S01]  /*2470*/  LDG.E.U8 R244, desc[UR28][R244.64] ;  /* 0x0000001cf4f47981 */ /* 0x000f62000c1e1100 */
[----:B------:R-:W-:-:S02]  /*2480*/  IADD3.X R37, R194, UR6, RZ, P2, !PT ;  /* 0x00000006c2257c10 */ /* 0x000fc400097fe4ff */
[----:B0-----:R-:W-:Y:S01]  /*2490*/  IADD3 R34, P3, R192, UR4, RZ ;  /* 0x00000004c0227c10 */ /* 0x001fe2000ff7e0ff */
[----:B------:R0:W5:Y:S01]  /*24a0*/  LDG.E.U8 R248, desc[UR28][R28.64] ;  /* 0x0000001c1cf87981 */ /* 0x000162000c1e1100 */
[----:B-1----:R-:W-:Y:S02]  /*24b0*/  IADD3 R32, P2, R204, UR4, RZ ;  /* 0x00000004cc207c10 */ /* 0x002fe4000ff5e0ff */
[----:B------:R-:W-:Y:S01]  /*24c0*/  IADD3.X R35, R195, UR6, RZ, P3, !PT ;  /* 0x00000006c3237c10 */ /* 0x000fe20009ffe4ff */
[----:B------:R1:W5:Y:S01]  /*24d0*/  LDG.E.U8 R237, desc[UR28][R26.64] ;  /* 0x0000001c1aed7981 */ /* 0x000362000c1e1100 */
[----:B------:R-:W-:Y:S02]  /*24e0*/  IADD3.X R33, R207, UR6, RZ, P2, !PT ;  /* 0x00000006cf217c10 */ /* 0x000fe400097fe4ff */
[----:B------:R-:W-:Y:S01]  /*24f0*/  IADD3 R30, P3, R208, UR4, RZ ;  /* 0x00000004d01e7c10 */ /* 0x000fe2000ff7e0ff */
[----:B------:R1:W5:Y:S01]  /*2500*/  LDG.E.U8 R245, desc[UR28][R24.64] ;  /* 0x0000001c18f57981 */ /* 0x000362000c1e1100 */
[----:B0-----:R-:W-:-:S02]  /*2510*/  IADD3 R28, P2, R214, UR4, RZ ;  /* 0x00000004d61c7c10 */ /* 0x001fc4000ff5e0ff */
[----:B------:R-:W-:Y:S01]  /*2520*/  IADD3.X R31, R211, UR6, RZ, P3, !PT ;  /* 0x00000006d31f7c10 */ /* 0x000fe20009ffe4ff */
[----:B------:R-:W5:Y:S01]  /*2530*/  LDG.E.U8 R249, desc[UR28][R36.64] ;  /* 0x0000001c24f97981 */ /* 0x000f62000c1e1100 */
[----:B------:R-:W-:Y:S02]  /*2540*/  IADD3.X R29, R217, UR6, RZ, P2, !PT ;  /* 0x00000006d91d7c10 */ /* 0x000fe400097fe4ff */
[----:B-1----:R-:W-:Y:S01]  /*2550*/  IADD3 R26, P3, R215, UR4, RZ ;  /* 0x00000004d71a7c10 */ /* 0x002fe2000ff7e0ff */
[----:B------:R-:W5:Y:S01]  /*2560*/  LDG.E.U8 R226, desc[UR28][R34.64] ;  /* 0x0000001c22e27981 */ /* 0x000f62000c1e1100 */
[----:B------:R-:W-:Y:S02]  /*2570*/  IADD3 R24, P2, R18, UR4, RZ ;  /* 0x0000000412187c10 */ /* 0x000fe4000ff5e0ff */
[----:B------:R-:W-:Y:S01]  /*2580*/  IADD3.X R27, R218, UR6, RZ, P3, !PT ;  /* 0x00000006da1b7c10 */ /* 0x000fe20009ffe4ff */
[----:B------:R-:W5:Y:S01]  /*2590*/  LDG.E.U8 R232, desc[UR28][R32.64] ;  /* 0x0000001c20e87981 */ /* 0x000f62000c1e1100 */
[----:B------:R-:W-:-:S03]  /*25a0*/  IADD3.X R25, R15, UR6, RZ, P2, !PT ;  /* 0x000000060f197c10 */ /* 0x000fc600097fe4ff */
[----:B------:R-:W5:Y:S04]  /*25b0*/  LDG.E.U8 R240, desc[UR28][R30.64] ;  /* 0x0000001c1ef07981 */ /* 0x000f68000c1e1100 */
[----:B------:R-:W5:Y:S04]  /*25c0*/  LDG.E.U8 R250, desc[UR28][R28.64] ;  /* 0x0000001c1cfa7981 */ /* 0x000f68000c1e1100 */
[----:B------:R-:W5:Y:S04]  /*25d0*/  LDG.E.U8 R251, desc[UR28][R26.64] ;  /* 0x0000001c1afb7981 */ /* 0x000f68000c1e1100 */
[----:B------:R0:W5:Y:S01]  /*25e0*/  LDG.E.U8 R252, desc[UR28][R24.64] ;  /* 0x0000001c18fc7981 */ /* 0x000162000c1e1100 */
[----:B------:R-:W-:Y:S01]  /*25f0*/  UMOV UR23, 0x80000020 ;  /* 0x8000002000177882 */ /* 0x000fe20000000000 */
[----:B0-----:R-:W-:-:S06]  /*2600*/  WARPGROUP.ARRIVE ;  /* 0x00000000000079c5 */ /* 0x001fcc0000000000 */
[----:B------:R-:W-:Y:S01]  /*2610*/  QGMMA.64x64x32.F32.E4M3.E4M3 R56, gdesc[UR20], RZ, !UPT ;  /* 0x00e00000143879f3 */ /* 0x000fe2000c7008ff */
[----:B------:R-:W-:Y:S01]  /*2620*/  UMOV UR12, UR20 ;  /* 0x00000014000c7c82 */ /* 0x000fe20008000000 */
[----:B------:R-:W-:Y:S02]  /*2630*/  UMOV UR13, UR21 ;  /* 0x00000015000d7c82 */ /* 0x000fe40008000000 */
[----:B------:R-:W-:Y:S04]  /*2640*/  QGMMA.64x64x32.F32.E4M3.E4M3 R56, gdesc[UR8], R56 ;  /* 0x00e00000083879f3 */ /* 0x000fe80008700838 */
[----:B------:R-:W-:Y:S01]  /*2650*/  QGMMA.64x64x32.F32.E4M3.E4M3 R24, gdesc[UR12], RZ, !UPT ;  /* 0x00e000000c1879f3 */ /* 0x000fe2000c7008ff */
[----:B------:R-:W-:Y:S01]  /*2660*/  UMOV UR16, UR8 ;  /* 0x0000000800107c82 */ /* 0x000fe20008000000 */
[----:B------:R-:W-:Y:S01]  /*2670*/  UMOV UR17, UR9 ;  /* 0x0000000900117c82 */ /* 0x000fe20008000000 */
[----:B------:R-:W-:-:S02]  /*2680*/  IADD3 R200, P2, R10, UR4, RZ ;  /* 0x000000040ac87c10 */ /* 0x000fc4000ff5e0ff */
[----:B------:R-:W-:Y:S02]  /*2690*/  IADD3 R198, P4, R11, UR4, RZ ;  /* 0x000000040bc67c10 */ /* 0x000fe4000ff9e0ff */
[----:B------:R-:W-:Y:S01]  /*26a0*/  IADD3.X R201, R6, UR6, RZ, P2, !PT ;  /* 0x0000000606c97c10 */ /* 0x000fe200097fe4ff */
[----:B------:R-:W-:Y:S01]  /*26b0*/  QGMMA.64x64x32.F32.E4M3.E4M3 R24, gdesc[UR16], R24, gsb0 ;  /* 0x00e00000101879f3 */ /* 0x000fe20008000818 */
[----:B------:R-:W-:-:S04]  /*26c0*/  IADD3.X R199, R7, UR6, RZ, P4, !PT ;  /* 0x0000000607c77c10 */ /* 0x000fc8000a7fe4ff */
[----:B------:R-:W5:Y:S04]  /*26d0*/  LDG.E.U8 R201, desc[UR28][R200.64] ;  /* 0x0000001cc8c97981 */ /* 0x000f68000c1e1100 */
[----:B------:R0:W5:Y:S01]  /*26e0*/  LDG.E.U8 R198, desc[UR28][R198.64] ;  /* 0x0000001cc6c67981 */ /* 0x000162000c1e1100 */
[----:B------:R-:W-:Y:S02]  /*26f0*/  WARPGROUP.DEPBAR.LE gsb0, 0x0 ;  /* 0x00008000000079c5 */ /* 0x000fe40000010000 */
[----:B0-----:R-:W-:Y:S01]  /*2700*/  FMUL R199, R58, UR7 ;  /* 0x000000073ac77c20 */ /* 0x001fe20008400000 */
[----:B------:R-:W-:-:S05]  /*2710*/  FMUL R200, R59, UR7 ;  /* 0x000000073bc87c20 */ /* 0x000fca0008400000 */
[----:B------:R-:W-:Y:S01]  /*2720*/  FMNMX R200, R199, R200, !PT ;  /* 0x000000c8c7c87209 */ /* 0x000fe20007800000 */
        /* <DEDUP_REMOVED lines=44> */
[----:B------:R-:W-:Y:S01]  /*29f0*/  FMUL R199, R42, UR7 ;  /* 0x000000072ac77c20 */ /* 0x000fe20008400000 */
[----:B------:R-:W-:-:S04]  /*2a00*/  IADD3 R196, P3, R17, UR4, RZ ;  /* 0x0000000411c47c10 */ /* 0x000fc8000ff7e0ff */
[----:B------:R-:W-:Y:S01]  /*2a10*/  FMNMX R200, R199, R200, !PT ;  /* 0x000000c8c7c87209 */ /* 0x000fe20007800000 */
[----:B------:R-:W-:Y:S01]  /*2a20*/  FMUL R199, R43, UR7 ;  /* 0x000000072bc77c20 */ /* 0x000fe20008400000 */
[----:B------:R-:W-:-:S04]  /*2a30*/  IADD3.X R197, R14, UR6, RZ, P3, !PT ;  /* 0x000000060ec57c10 */ /* 0x000fc80009ffe4ff */
[----:B------:R-:W-:Y:S01]  /*2a40*/  FMNMX R200, R199, R200, !PT ;  /* 0x000000c8c7c87209 */ /* 0x000fe20007800000 */
[----:B------:R-:W-:Y:S01]  /*2a50*/  FMUL R199, R46, UR7 ;  /* 0x000000072ec77c20 */ /* 0x000fe20008400000 */
[----:B------:R0:W5:Y:S04]  /*2a60*/  LDG.E.U8 R196, desc[UR28][R196.64] ;  /* 0x0000001cc4c47981 */ /* 0x000168000c1e1100 */
[----:B------:R-:W-:Y:S01]  /*2a70*/  FMNMX R200, R199, R200, !PT ;  /* 0x000000c8c7c87209 */ /* 0x000fe20007800000 */
[----:B------:R-:W-:-:S05]  /*2a80*/  FMUL R199, R47, UR7 ;  /* 0x000000072fc77c20 */ /* 0x000fca0008400000 */
[----:B------:R-:W-:Y:S01]  /*2a90*/  FMNMX R200, R199, R200, !PT ;  /* 0x000000c8c7c87209 */ /* 0x000fe20007800000 */
[----:B------:R-:W-:Y:S01]  /*2aa0*/  FMUL R199, R50, UR7 ;  /* 0x0000000732c77c20 */ /* 0x000fe20008400000 */
[----:B0-----:R-:W-:-:S04]  /*2ab0*/  SEL R197, RZ, 0x90, !P1 ;  /* 0x00000090ffc57807 */ /* 0x001fc80004800000 */
[----:B------:R-:W-:Y:S01]  /*2ac0*/  FMNMX R200, R199, R200, !PT ;  /* 0x000000c8c7c87209 */ /* 0x000fe20007800000 */
[----:B------:R-:W-:Y:S01]  /*2ad0*/  FMUL R199, R51, UR7 ;  /* 0x0000000733c77c20 */ /* 0x000fe20008400000 */
[----:B------:R-:W-:Y:S01]  /*2ae0*/  LOP3.LUT R197, R197, 0x7f, R0, 0x78, !PT ;  /* 0x0000007fc5c57812 */ /* 0x000fe200078e7800 */
[----:B------:R-:W-:Y:S03]  /*2af0*/  BAR.SYNC.DEFER_BLOCKING 0x0 ;  /* 0x0000000000007b1d */ /* 0x000fe60000010000 */
[----:B------:R-:W-:Y:S01]  /*2b00*/  FMNMX R200, R199, R200, !PT ;  /* 0x000000c8c7c87209 */ /* 0x000fe20007800000 */
[----:B------:R-:W-:-:S05]  /*2b10*/  FMUL R199, R54, UR7 ;  /* 0x0000000736c77c20 */ /* 0x000fca0008400000 */
[----:B------:R-:W-:Y:S01]  /*2b20*/  FMNMX R200, R199, R200, !PT ;  /* 0x000000c8c7c87209 */ /* 0x000fe20007800000 */
[----:B------:R-:W-:Y:S01]  /*2b30*/  FMUL R199, R55, UR7 ;  /* 0x0000000737c77c20 */ /* 0x000fe20008400000 */
[----:B---3--:R0:W-:Y:S04]  /*2b40*/  STS.U8 [R197+UR27+0x1c00], R224 ;  /* 0x001c00e0c5007988 */ /* 0x0081e8000800001b */
[----:B------:R-:W-:Y:S01]  /*2b50*/  STS.U8 [R197+UR27], R225 ;  /* 0x000000e1c5007988 */ /* 0x000fe2000800001b */
[----:B0-----:R-:W-:-:S03]  /*2b60*/  LOP3.LUT R224, R197, 0x20, RZ, 0x3c, !PT ;  /* 0x00000020c5e07812 */ /* 0x001fc600078e3cff */
[----:B------:R-:W-:Y:S04]  /*2b70*/  STS.U8 [R197+UR27+0x400], R235 ;  /* 0x000400ebc5007988 */ /* 0x000fe8000800001b */
[----:B----4-:R-:W-:Y:S04]  /*2b80*/  STS.U8 [R197+UR27+0x800], R231 ;  /* 0x000800e7c5007988 */ /* 0x010fe8000800001b */
[----:B------:R-:W-:Y:S04]  /*2b90*/  STS.U8 [R197+UR27+0xc00], R246 ;  /* 0x000c00f6c5007988 */ /* 0x000fe8000800001b */
[----:B--2---:R-:W-:Y:S04]  /*2ba0*/  STS.U8 [R197+UR27+0x1000], R242 ;  /* 0x001000f2c5007988 */ /* 0x004fe8000800001b */
[----:B------:R-:W-:Y:S04]  /*2bb0*/  STS.U8 [R197+UR27+0x1400], R247 ;  /* 0x001400f7c5007988 */ /* 0x000fe8000800001b */
        /* <DEDUP_REMOVED lines=8> */
[----:B------:R0:W-:Y:S02]  /*2c40*/  STS.U8 [R224+UR27+0x1d00], R248 ;  /* 0x001d00f8e0007988 */ /* 0x0001e4000800001b */
[----:B0-----:R-:W-:Y:S01]  /*2c50*/  FMNMX R224, R199, R200, !PT ;  /* 0x000000c8c7e07209 */ /* 0x001fe20007800000 */
[----:B------:R-:W-:Y:S01]  /*2c60*/  FMUL R199, R56, UR7 ;  /* 0x0000000738c77c20 */ /* 0x000fe20008400000 */
        /* <DEDUP_REMOVED lines=11> */
[----:B------:R-:W0:Y:S04]  /*2d20*/  SHFL.BFLY PT, R225, R224, 0x2, 0x1f ;  /* 0x0c401f00e0e17f89 */ /* 0x000e2800000e0000 */
        /* <DEDUP_REMOVED lines=8> */
[----:B0-----:R-:W-:-:S04]  /*2db0*/  FMNMX R225, R224, R225, !PT ;  /* 0x000000e1e0e17209 */ /* 0x001fc80007800000 */
        /* <DEDUP_REMOVED lines=35> */
[----:B------:R-:W-:Y:S01]  /*2ff0*/  FMUL R199, R45, UR7 ;  /* 0x000000072dc77c20 */ /* 0x000fe20008400000 */
[----:B------:R-:W-:-:S04]  /*3000*/  FMNMX R200, R200, R5, !PT ;  /* 0x00000005c8c87209 */ /* 0x000fc80007800000 */
[----:B------:R-:W-:Y:S01]  /*3010*/  FMNMX R224, R199, R224, !PT ;  /* 0x000000e0c7e07209 */ /* 0x000fe20007800000 */
[----:B------:R-:W-:Y:S01]  /*3020*/  FMUL R199, R48, UR7 ;  /* 0x0000000730c77c20 */ /* 0x000fe20008400000 */
[----:B------:R-:W-:-:S04]  /*3030*/  FFMA R26, R26, UR7, -R200 ;  /* 0x000000071a1a7c23 */ /* 0x000fc800080008c8 */
[----:B------:R-:W-:Y:S01]  /*3040*/  FMNMX R225, R199, R224, !PT ;  /* 0x000000e0c7e17209 */ /* 0x000fe20007800000 */
[----:B------:R-:W-:Y:S01]  /*3050*/  FMUL R199, R26, 1.4426950216293334961 ;  /* 0x3fb8aa3b1ac77820 */ /* 0x000fe20000400000 */
[----:B------:R-:W-:Y:S01]  /*3060*/  FMUL R26, R49, UR7 ;  /* 0x00000007311a7c20 */ /* 0x000fe20008400000 */
[----:B------:R-:W-:-:S04]  /*3070*/  FFMA R27, R27, UR7, -R200 ;  /* 0x000000071b1b7c23 */ /* 0x000fc800080008c8 */
[----:B------:R-:W-:Y:S01]  /*3080*/  FMNMX R225, R26, R225, !PT ;  /* 0x000000e11ae17209 */ /* 0x000fe20007800000 */
[----:B------:R-:W-:Y:S01]  /*3090*/  FMUL R26, R52, UR7 ;  /* 0x00000007341a7c20 */ /* 0x000fe20008400000 */
[----:B------:R-:W-:-:S04]  /*30a0*/  FMUL R224, R27, 1.4426950216293334961 ;  /* 0x3fb8aa3b1be07820 */ /* 0x000fc80000400000 */
[----:B------:R-:W-:Y:S01]  /*30b0*/  FMNMX R27, R26, R225, !PT ;  /* 0x000000e11a1b7209 */ /* 0x000fe20007800000 */
[----:B------:R-:W-:-:S05]  /*30c0*/  FMUL R26, R53, UR7 ;  /* 0x00000007351a7c20 */ /* 0x000fca0008400000 */
[----:B------:R-:W-:-:S05]  /*30d0*/  FMNMX R26, R26, R27, !PT ;  /* 0x0000001b1a1a7209 */ /* 0x000fca0007800000 */
[----:B------:R-:W0:Y:S01]  /*30e0*/  SHFL.BFLY PT, R27, R26, 0x2, 0x1f ;  /* 0x0c401f001a1b7f89 */ /* 0x000e2200000e0000 */
[--C-:B------:R-:W-:Y:S01]  /*30f0*/  FFMA R30, R30, UR7, -R200.reuse ;  /* 0x000000071e1e7c23 */ /* 0x100fe200080008c8 */
[----:B------:R-:W-:-:S03]  /*3100*/  FFMA R31, R31, UR7, -R200 ;  /* 0x000000071f1f7c23 */ /* 0x000fc600080008c8 */
[----:B------:R-:W-:Y:S01]  /*3110*/  FMUL R30, R30, 1.4426950216293334961 ;  /* 0x3fb8aa3b1e1e7820 */ /* 0x000fe20000400000 */
[----:B------:R-:W-:Y:S01]  /*3120*/  FMUL R31, R31, 1.4426950216293334961 ;  /* 0x3fb8aa3b1f1f7820 */ /* 0x000fe20000400000 */
[----:B------:R-:W-:Y:S02]  /*3130*/  FFMA R34, R34, UR7, -R200 ;  /* 0x0000000722227c23 */ /* 0x000fe400080008c8 */
[----:B------:R1:W-:Y:S01]  /*3140*/  MUFU.EX2 R225, R30 ;  /* 0x0000001e00e17308 */ /* 0x0003e20000000800 */
[----:B0-----:R-:W-:-:S05]  /*3150*/  FMNMX R27, R26, R27, !PT ;  /* 0x0000001b1a1b7209 */ /* 0x001fca0007800000 */
[----:B------:R-:W0:Y:S01]  /*3160*/  SHFL.BFLY PT, R26, R27, 0x1, 0x1f ;  /* 0x0c201f001b1a7f89 */ /* 0x000e2200000e0000 */
[--C-:B-1----:R-:W-:Y:S01]  /*3170*/  FFMA R30, R42, UR7, -R200.reuse ;  /* 0x000000072a1e7c23 */ /* 0x102fe200080008c8 */
[----:B------:R1:W-:Y:S01]  /*3180*/  MUFU.EX2 R228, R31 ;  /* 0x0000001f00e47308 */ /* 0x0003e20000000800 */
[----:B------:R-:W-:Y:S01]  /*3190*/  FMUL R34, R34, 1.4426950216293334961 ;  /* 0x3fb8aa3b22227820 */ /* 0x000fe20000400000 */
[--C-:B------:R-:W-:Y:S01]  /*31a0*/  FFMA R35, R35, UR7, -R200.reuse ;  /* 0x0000000723237c23 */ /* 0x100fe200080008c8 */
[--C-:B------:R-:W-:Y:S01]  /*31b0*/  FFMA R38, R38, UR7, -R200.reuse ;  /* 0x0000000726267c23 */ /* 0x100fe200080008c8 */
[----:B-1----:R-:W-:Y:S01]  /*31c0*/  FMUL R31, R30, 1.4426950216293334961 ;  /* 0x3fb8aa3b1e1f7820 */ /* 0x002fe20000400000 */
[----:B------:R-:W-:-:S03]  /*31d0*/  FFMA R30, R43, UR7, -R200 ;  /* 0x000000072b1e7c23 */ /* 0x000fc600080008c8 */
[----:B------:R1:W-:Y:S01]  /*31e0*/  MUFU.EX2 R227, R34 ;  /* 0x0000002200e37308 */ /* 0x0003e20000000800 */
[----:B------:R-:W-:Y:S01]  /*31f0*/  FMUL R35, R35, 1.4426950216293334961 ;  /* 0x3fb8aa3b23237820 */ /* 0x000fe20000400000 */
[----:B------:R-:W-:Y:S01]  /*3200*/  FMUL R38, R38, 1.4426950216293334961 ;  /* 0x3fb8aa3b26267820 */ /* 0x000fe20000400000 */
[----:B-1----:R-:W-:Y:S01]  /*3210*/  FMUL R34, R30, 1.4426950216293334961 ;  /* 0x3fb8aa3b1e227820 */ /* 0x002fe20000400000 */
[----:B------:R-:W-:-:S04]  /*3220*/  FFMA R30, R46, UR7, -R200 ;  /* 0x000000072e1e7c23 */ /* 0x000fc800080008c8 */
[----:B------:R1:W-:Y:S01]  /*3230*/  MUFU.EX2 R234, R35 ;  /* 0x0000002300ea7308 */ /* 0x0003e20000000800 */
[----:B0-----:R-:W-:Y:S01]  /*3240*/  FMNMX R26, R27, R26, !PT ;  /* 0x0000001a1b1a7209 */ /* 0x001fe20007800000 */
[--C-:B------:R-:W-:Y:S01]  /*3250*/  FFMA R27, R54, UR7, -R200.reuse ;  /* 0x00000007361b7c23 */ /* 0x100fe200080008c8 */
[----:B-1----:R-:W-:Y:S01]  /*3260*/  FMUL R35, R30, 1.4426950216293334961 ;  /* 0x3fb8aa3b1e237820 */ /* 0x002fe20000400000 */
[----:B------:R-:W-:-:S04]  /*3270*/  FFMA R30, R47, UR7, -R200 ;  /* 0x000000072f1e7c23 */ /* 0x000fc800080008c8 */
[----:B------:R0:W-:Y:S01]  /*3280*/  MUFU.EX2 R231, R38 ;  /* 0x0000002600e77308 */ /* 0x0001e20000000800 */
[----:B------:R-:W-:Y:S01]  /*3290*/  FMNMX R54, R26, R223, !PT ;  /* 0x000000df1a367209 */ /* 0x000fe20007800000 */
[--C-:B------:R-:W-:Y:S01]  /*32a0*/  FFMA R26, R55, UR7, -R200.reuse ;  /* 0x00000007371a7c23 */ /* 0x100fe200080008c8 */
[----:B0-----:R-:W-:Y:S01]  /*32b0*/  FMUL R38, R30, 1.4426950216293334961 ;  /* 0x3fb8aa3b1e267820 */ /* 0x001fe20000400000 */
[----:B------:R-:W-:-:S04]  /*32c0*/  FFMA R30, R50, UR7, -R200 ;  /* 0x00000007321e7c23 */ /* 0x000fc800080008c8 */
[----:B------:R0:W-:Y:S08]  /*32d0*/  MUFU.EX2 R43, R31 ;  /* 0x0000001f002b7308 */ /* 0x0001f00000000800 */
[----:B------:R1:W-:Y:S01]  /*32e0*/  MUFU.EX2 R47, R35 ;  /* 0x00000023002f7308 */ /* 0x0003e20000000800 */
[----:B0-----:R-:W-:Y:S01]  /*32f0*/  FMUL R31, R30, 1.4426950216293334961 ;  /* 0x3fb8aa3b1e1f7820 */ /* 0x001fe20000400000 */
[----:B------:R-:W-:Y:S01]  /*3300*/  FFMA R30, R51, UR7, -R200 ;  /* 0x00000007331e7c23 */ /* 0x000fe200080008c8 */
[----:B-1----:R-:W-:Y:S01]  /*3310*/  FMUL R35, R26, 1.4426950216293334961 ;  /* 0x3fb8aa3b1a237820 */ /* 0x002fe20000400000 */
[----:B------:R-:W-:-:S04]  /*3320*/  FFMA R26, R56, UR7, -R54 ;  /* 0x00000007381a7c23 */ /* 0x000fc80008000836 */
[----:B------:R0:W-:Y:S01]  /*3330*/  MUFU.EX2 R46, R34 ;  /* 0x00000022002e7308 */ /* 0x0001e20000000800 */
[----:B------:R-:W-:Y:S01]  /*3340*/  FMUL R30, R30, 1.4426950216293334961 ;  /* 0x3fb8aa3b1e1e7820 */ /* 0x000fe20000400000 */
[----:B0-----:R-:W-:Y:S01]  /*3350*/  FMUL R34, R27, 1.4426950216293334961 ;  /* 0x3fb8aa3b1b227820 */ /* 0x001fe20000400000 */
[----:B------:R-:W-:Y:S01]  /*3360*/  FMUL R27, R26, 1.4426950216293334961 ;  /* 0x3fb8aa3b1a1b7820 */ /* 0x000fe20000400000 */
[----:B------:R-:W-:-:S04]  /*3370*/  FFMA R26, R57, UR7, -R54 ;  /* 0x00000007391a7c23 */ /* 0x000fc80008000836 */
[----:B------:R0:W-:Y:S02]  /*3380*/  MUFU.EX2 R238, R30 ;  /* 0x0000001e00ee7308 */ /* 0x0001e40000000800 */
[----:B0-----:R-:W-:Y:S01]  /*3390*/  FMUL R30, R26, 1.4426950216293334961 ;  /* 0x3fb8aa3b1a1e7820 */ /* 0x001fe20000400000 */
[----:B------:R-:W-:-:S05]  /*33a0*/  FFMA R26, R60, UR7, -R54 ;  /* 0x000000073c1a7c23 */ /* 0x000fca0008000836 */
        /* <DEDUP_REMOVED lines=18> */
[----:B------:R0:W-:Y:S01]  /*34d0*/  MUFU.EX2 R64, R34 ;  /* 0x0000002200407308 */ /* 0x0001e20000000800 */
[----:B------:R-:W-:Y:S01]  /*34e0*/  FFMA R58, R58, UR7, -R200 ;  /* 0x000000073a3a7c23 */ /* 0x000fe200080008c8 */
[----:B0-----:R-:W-:Y:S01]  /*34f0*/  FMUL R34, R26, 1.4426950216293334961 ;  /* 0x3fb8aa3b1a227820 */ /* 0x001fe20000400000 */
[----:B------:R-:W-:-:S05]  /*3500*/  FFMA R26, R73, UR7, -R54 ;  /* 0x00000007491a7c23 */ /* 0x000fca0008000836 */
[----:B------:R0:W-:Y:S01]  /*3510*/  MUFU.EX2 R65, R35 ;  /* 0x0000002300417308 */ /* 0x0001e20000000800 */
[--C-:B------:R-:W-:Y:S01]  /*3520*/  FFMA R59, R59, UR7, -R200.reuse ;  /* 0x000000073b3b7c23 */ /* 0x100fe200080008c8 */
[--C-:B------:R-:W-:Y:S01]  /*3530*/  FFMA R62, R62, UR7, -R200.reuse ;  /* 0x000000073e3e7c23 */ /* 0x100fe200080008c8 */
[----:B------:R-:W-:Y:S01]  /*3540*/  FFMA R63, R63, UR7, -R200 ;  /* 0x000000073f3f7c23 */ /* 0x000fe200080008c8 */
[----:B0-----:R-:W-:Y:S01]  /*3550*/  FMUL R35, R26, 1.4426950216293334961 ;  /* 0x3fb8aa3b1a237820 */ /* 0x001fe20000400000 */
[----:B------:R-:W-:-:S03]  /*3560*/  FFMA R26, R76, UR7, -R54 ;  /* 0x000000074c1a7c23 */ /* 0x000fc60008000836 */
[----:B------:R0:W-:Y:S01]  /*3570*/  MUFU.EX2 R68, R27 ;  /* 0x0000001b00447308 */ /* 0x0001e20000000800 */
[--C-:B------:R-:W-:Y:S01]  /*3580*/  FFMA R66, R66, UR7, -R200.reuse ;  /* 0x0000000742427c23 */ /* 0x100fe200080008c8 */
[--C-:B------:R-:W-:Y:S01]  /*3590*/  FFMA R67, R67, UR7, -R200.reuse ;  /* 0x0000000743437c23 */ /* 0x100fe200080008c8 */
[--C-:B------:R-:W-:Y:S01]  /*35a0*/  FFMA R70, R70, UR7, -R200.reuse ;  /* 0x0000000746467c23 */ /* 0x100fe200080008c8 */
[----:B------:R-:W-:Y:S01]  /*35b0*/  FFMA R71, R71, UR7, -R200 ;  /* 0x0000000747477c23 */ /* 0x000fe200080008c8 */
[----:B------:R-:W-:Y:S01]  /*35c0*/  FMUL R58, R58, 1.4426950216293334961 ;  /* 0x3fb8aa3b3a3a7820 */ /* 0x000fe20000400000 */
[----:B------:R-:W-:Y:S01]  /*35d0*/  FMUL R59, R59, 1.4426950216293334961 ;  /* 0x3fb8aa3b3b3b7820 */ /* 0x000fe20000400000 */
[----:B------:R-:W-:Y:S01]  /*35e0*/  FMUL R62, R62, 1.4426950216293334961 ;  /* 0x3fb8aa3b3e3e7820 */ /* 0x000fe20000400000 */
[----:B0-----:R-:W-:Y:S01]  /*35f0*/  FMUL R27, R26, 1.4426950216293334961 ;  /* 0x3fb8aa3b1a1b7820 */ /* 0x001fe20000400000 */
[--C-:B------:R-:W-:Y:S01]  /*3600*/  FFMA R26, R77, UR7, -R54.reuse ;  /* 0x000000074d1a7c23 */ /* 0x100fe20008000836 */
[----:B------:R-:W-:Y:S01]  /*3610*/  FMUL R63, R63, 1.4426950216293334961 ;  /* 0x3fb8aa3b3f3f7820 */ /* 0x000fe20000400000 */
[----:B------:R0:W-:Y:S01]  /*3620*/  MUFU.EX2 R69, R30 ;  /* 0x0000001e00457308 */ /* 0x0001e20000000800 */
[----:B------:R-:W-:Y:S01]  /*3630*/  FMUL R66, R66, 1.4426950216293334961 ;  /* 0x3fb8aa3b42427820 */ /* 0x000fe20000400000 */
[----:B------:R-:W-:Y:S01]  /*3640*/  FMUL R67, R67, 1.4426950216293334961 ;  /* 0x3fb8aa3b43437820 */ /* 0x000fe20000400000 */
[----:B------:R-:W-:Y:S01]  /*3650*/  FMUL R70, R70, 1.4426950216293334961 ;  /* 0x3fb8aa3b46467820 */ /* 0x000fe20000400000 */
[----:B------:R-:W-:Y:S01]  /*3660*/  FMUL R71, R71, 1.4426950216293334961 ;  /* 0x3fb8aa3b47477820 */ /* 0x000fe20000400000 */
[----:B0-----:R-:W-:Y:S01]  /*3670*/  FMUL R30, R26, 1.4426950216293334961 ;  /* 0x3fb8aa3b1a1e7820 */ /* 0x001fe20000400000 */
[----:B------:R-:W-:-:S02]  /*3680*/  FFMA R26, R80, UR7, -R54 ;  /* 0x00000007501a7c23 */ /* 0x000fc40008000836 */
[----:B------:R-:W-:Y:S01]  /*3690*/  MUFU.EX2 R58, R58 ;  /* 0x0000003a003a7308 */ /* 0x000fe20000000800 */
[--C-:B------:R-:W-:Y:S01]  /*36a0*/  FFMA R74, R74, UR7, -R200.reuse ;  /* 0x000000074a4a7c23 */ /* 0x100fe200080008c8 */
[--C-:B------:R-:W-:Y:S01]  /*36b0*/  FFMA R75, R75, UR7, -R200.reuse ;  /* 0x000000074b4b7c23 */ /* 0x100fe200080008c8 */
[--C-:B------:R-:W-:Y:S01]  /*36c0*/  FFMA R78, R78, UR7, -R200.reuse ;  /* 0x000000074e4e7c23 */ /* 0x100fe200080008c8 */
[----:B------:R-:W-:-:S04]  /*36d0*/  FFMA R79, R79, UR7, -R200 ;  /* 0x000000074f4f7c23 */ /* 0x000fc800080008c8 */
[----:B------:R-:W-:Y:S01]  /*36e0*/  MUFU.EX2 R59, R59 ;  /* 0x0000003b003b7308 */ /* 0x000fe20000000800 */
[----:B------:R-:W-:-:S07]  /*36f0*/  FMUL R74, R74, 1.4426950216293334961 ;  /* 0x3fb8aa3b4a4a7820 */ /* 0x000fce0000400000 */
[----:B------:R-:W-:Y:S01]  /*3700*/  MUFU.EX2 R62, R62 ;  /* 0x0000003e003e7308 */ /* 0x000fe20000000800 */
[----:B------:R-:W-:-:S07]  /*3710*/  FMUL R75, R75, 1.4426950216293334961 ;  /* 0x3fb8aa3b4b4b7820 */ /* 0x000fce0000400000 */
[----:B------:R-:W0:Y:S01]  /*3720*/  MUFU.EX2 R63, R63 ;  /* 0x0000003f003f7308 */ /* 0x000e220000000800 */
[----:B------:R-:W-:Y:S01]  /*3730*/  FMUL R78, R78, 1.4426950216293334961 ;  /* 0x3fb8aa3b4e4e7820 */ /* 0x000fe20000400000 */
[----:B------:R-:W-:-:S06]  /*3740*/  FMUL R79, R79, 1.4426950216293334961 ;  /* 0x3fb8aa3b4f4f7820 */ /* 0x000fcc0000400000 */
[----:B------:R1:W-:Y:S01]  /*3750*/  MUFU.EX2 R77, R27 ;  /* 0x0000001b004d7308 */ /* 0x0003e20000000800 */
[----:B------:R-:W-:-:S07]  /*3760*/  FFMA R24, R24, UR7, -R54 ;  /* 0x0000000718187c23 */ /* 0x000fce0008000836 */
[----:B------:R2:W-:Y:S01]  /*3770*/  MUFU.EX2 R80, R30 ;  /* 0x0000001e00507308 */ /* 0x0005e20000000800 */
[----:B-1----:R-:W-:Y:S01]  /*3780*/  LOP3.LUT R27, R0, 0x1, RZ, 0xc0, !PT ;  /* 0x00000001001b7812 */ /* 0x002fe200078ec0ff */
[----:B------:R-:W-:-:S06]  /*3790*/  FFMA R25, R25, UR7, -R54 ;  /* 0x0000000719197c23 */ /* 0x000fcc0008000836 */
[----:B------:R1:W-:Y:S01]  /*37a0*/  MUFU.EX2 R72, R31 ;  /* 0x0000001f00487308 */ /* 0x0003e20000000800 */
[----:B--2---:R-:W-:-:S07]  /*37b0*/  LOP3.LUT R30, R0, 0x1c, RZ, 0xc0, !PT ;  /* 0x0000001c001e7812 */ /* 0x004fce00078ec0ff */
[----:B------:R-:W-:Y:S01]  /*37c0*/  MUFU.EX2 R66, R66 ;  /* 0x0000004200427308 */ /* 0x000fe20000000800 */
[----:B-1----:R-:W-:Y:S01]  /*37d0*/  FMUL R31, R26, 1.4426950216293334961 ;  /* 0x3fb8aa3b1a1f7820 */ /* 0x002fe20000400000 */
[----:B------:R-:W-:Y:S01]  /*37e0*/  FFMA R26, R81, UR7, -R54 ;  /* 0x00000007511a7c23 */ /* 0x000fe20008000836 */
[----:B------:R-:W-:-:S05]  /*37f0*/  IMAD R27, R27, 0x2, R30 ;  /* 0x000000021b1b7824 */ /* 0x000fca00078e021e */
[----:B------:R-:W-:Y:S01]  /*3800*/  MUFU.EX2 R67, R67 ;  /* 0x0000004300437308 */ /* 0x000fe20000000800 */
[----:B------:R-:W-:-:S07]  /*3810*/  SHF.R.U32.HI R30, RZ, 0x1, R0 ;  /* 0x00000001ff1e7819 */ /* 0x000fce0000011600 */
[----:B------:R-:W-:Y:S08]  /*3820*/  MUFU.EX2 R70, R70 ;  /* 0x0000004600467308 */ /* 0x000ff00000000800 */
[----:B------:R-:W1:Y:S01]  /*3830*/  MUFU.EX2 R71, R71 ;  /* 0x0000004700477308 */ /* 0x000e620000000800 */
[----:B------:R-:W-:Y:S01]  /*3840*/  FMUL R233, R24, 1.4426950216293334961 ;  /* 0x3fb8aa3b18e97820 */ /* 0x000fe20000400000 */
[--C-:B------:R-:W-:Y:S01]  /*3850*/  FFMA R28, R28, UR7, -R54.reuse ;  /* 0x000000071c1c7c23 */ /* 0x100fe20008000836 */
[----:B------:R-:W-:-:S05]  /*3860*/  FFMA R29, R29, UR7, -R54 ;  /* 0x000000071d1d7c23 */ /* 0x000fca0008000836 */
[----:B------:R2:W-:Y:S01]  /*3870*/  MUFU.EX2 R73, R34 ;  /* 0x0000002200497308 */ /* 0x0005e20000000800 */
[----:B------:R-:W-:Y:S01]  /*3880*/  SGXT.U32 R24, R30, 0x1 ;  /* 0x000000011e18781a */ /* 0x000fe20000000000 */
[----:B------:R-:W-:Y:S01]  /*3890*/  FMUL R25, R25, 1.4426950216293334961 ;  /* 0x3fb8aa3b19197820 */ /* 0x000fe20000400000 */
[----:B--2---:R-:W-:Y:S01]  /*38a0*/  FMUL R34, R26, 1.4426950216293334961 ;  /* 0x3fb8aa3b1a227820 */ /* 0x004fe20000400000 */
[----:B------:R-:W-:-:S04]  /*38b0*/  FFMA R26, R84, UR7, -R54 ;  /* 0x00000007541a7c23 */ /* 0x000fc80008000836 */
[----:B------:R2:W-:Y:S01]  /*38c0*/  MUFU.EX2 R76, R35 ;  /* 0x00000023004c7308 */ /* 0x0005e20000000800 */
[----:B------:R-:W-:Y:S01]  /*38d0*/  FMUL R28, R28, 1.4426950216293334961 ;  /* 0x3fb8aa3b1c1c7820 */ /* 0x000fe20000400000 */
[----:B------:R-:W-:Y:S01]  /*38e0*/  FMUL R29, R29, 1.4426950216293334961 ;  /* 0x3fb8aa3b1d1d7820 */ /* 0x000fe20000400000 */
[----:B------:R-:W-:-:S05]  /*38f0*/  LOP3.LUT R24, R27, R24, RZ, 0xfc, !PT ;  /* 0x000000181b187212 */ /* 0x000fca00078efcff */
[----:B------:R-:W-:Y:S01]  /*3900*/  MUFU.EX2 R74, R74 ;  /* 0x0000004a004a7308 */ /* 0x000fe20000000800 */
[----:B--2---:R-:W-:Y:S01]  /*3910*/  FMUL R35, R26, 1.4426950216293334961 ;  /* 0x3fb8aa3b1a237820 */ /* 0x004fe20000400000 */
[----:B------:R-:W-:Y:S01]  /*3920*/  FFMA R26, R85, UR7, -R54 ;  /* 0x00000007551a7c23 */ /* 0x000fe20008000836 */
[----:B0-----:R-:W-:-:S05]  /*3930*/  F2FP.SATFINITE.E4M3.F32.PACK_AB_MERGE_C R27, R63, R62, RZ ;  /* 0x0000003e3f1b723e */ /* 0x001fca00048070ff */
[----:B------:R-:W0:Y:S01]  /*3940*/  MUFU.EX2 R75, R75 ;  /* 0x0000004b004b7308 */ /* 0x000e220000000800 */
[----:B------:R-:W-:-:S07]  /*3950*/  FMUL R26, R26, 1.4426950216293334961 ;  /* 0x3fb8aa3b1a1a7820 */ /* 0x000fce0000400000 */
[----:B------:R-:W-:Y:S08]  /*3960*/  MUFU.EX2 R78, R78 ;  /* 0x0000004e004e7308 */ /* 0x000ff00000000800 */
[----:B------:R-:W2:Y:S01]  /*3970*/  MUFU.EX2 R79, R79 ;  /* 0x0000004f004f7308 */ /* 0x000ea20000000800 */
[----:B------:R-:W-:Y:S01]  /*3980*/  FFMA R33, R33, UR7, -R54 ;  /* 0x0000000721217c23 */ /* 0x000fe20008000836 */
[----:B------:R-:W-:-:S06]  /*3990*/  F2FP.SATFINITE.E4M3.F32.PACK_AB_MERGE_C R30, R64, R61, R27 ;  /* 0x0000003d401e723e */ /* 0x000fcc000480701b */
[----:B------:R3:W-:Y:S01]  /*39a0*/  MUFU.EX2 R244, R25 ;  /* 0x0000001900f47308 */ /* 0x0007e20000000800 */
[----:B------:R-:W-:-:S07]  /*39b0*/  FFMA R32, R32, UR7, -R54 ;  /* 0x0000000720207c23 */ /* 0x000fce0008000836 */
[----:B------:R4:W-:Y:S01]  /*39c0*/  MUFU.EX2 R81, R31 ;  /* 0x0000001f00517308 */ /* 0x0009e20000000800 */
[----:B---3--:R-:W-:-:S04]  /*39d0*/  F2FP.SATFINITE.E4M3.F32.PACK_AB_MERGE_C R25, R59, R58, RZ ;  /* 0x0000003a3b19723e */ /* 0x008fc800048070ff */
[----:B------:R-:W-:-:S03]  /*39e0*/  F2FP.SATFINITE.E4M3.F32.PACK_AB_MERGE_C R25, R60, R57, R25 ;  /* 0x000000393c19723e */ /* 0x000fc60004807019 */
[----:B------:R1:W-:Y:S01]  /*39f0*/  MUFU.EX2 R246, R29 ;  /* 0x0000001d00f67308 */ /* 0x0003e20000000800 */
[----:B----4-:R-:W-:Y:S01]  /*3a00*/  LOP3.LUT R31, R197, 0x40, RZ, 0x3c, !PT ;  /* 0x00000040c51f7812 */ /* 0x010fe200078e3cff */
[----:B------:R-:W-:-:S06]  /*3a10*/  FMUL R33, R33, 1.4426950216293334961 ;  /* 0x3fb8aa3b21217820 */ /* 0x000fcc0000400000 */
[----:B------:R3:W-:Y:S01]  /*3a20*/  MUFU.EX2 R197, R28 ;  /* 0x0000001c00c57308 */ /* 0x0007e20000000800 */
[----:B-1----:R-:W-:Y:S01]  /*3a30*/  F2FP.SATFINITE.E4M3.F32.PACK_AB_MERGE_C R29, R71, R70, RZ ;  /* 0x00000046471d723e */ /* 0x002fe200048070ff */
[----:B------:R-:W-:Y:S03]  /*3a40*/  STS.U8 [R31+UR27+0x200], R229 ;  /* 0x000200e51f007988 */ /* 0x000fe6000800001b */
[----:B------:R-:W-:Y:S02]  /*3a50*/  F2FP.SATFINITE.E4M3.F32.PACK_AB_MERGE_C R27, R72, R69, R29 ;  /* 0x00000045481b723e */ /* 0x000fe4000480701d */
[----:B---3--:R-:W-:Y:S01]  /*3a60*/  F2FP.SATFINITE.E4M3.F32.PACK_AB_MERGE_C R28, R67, R66, RZ ;  /* 0x00000042431c723e */ /* 0x008fe200048070ff */
[----:B------:R1:W-:Y:S01]  /*3a70*/  MUFU.EX2 R242, R26 ;  /* 0x0000001a00f27308 */ /* 0x0003e20000000800 */
[----:B------:R-:W-:Y:S02]  /*3a80*/  STS.U8 [R31+UR27+0x600], R236 ;  /* 0x000600ec1f007988 */ /* 0x000fe4000800001b */
[----:B------:R-:W-:-:S02]  /*3a90*/  F2FP.SATFINITE.E4M3.F32.PACK_AB_MERGE_C R28, R68, R65, R28 ;  /* 0x00000041441c723e */ /* 0x000fc4000480701c */
[----:B------:R-:W-:Y:S01]  /*3aa0*/  STS.U8 [R31+UR27+0xa00], R237 ;  /* 0x000a00ed1f007988 */ /* 0x000fe2000800001b */
[----:B-1----:R-:W-:-:S03]  /*3ab0*/  FFMA R26, R40, UR7, -R54 ;  /* 0x00000007281a7c23 */ /* 0x002fc60008000836 */
[----:B------:R-:W-:Y:S04]  /*3ac0*/  STS.U8 [R31+UR27+0xe00], R249 ;  /* 0x000e00f91f007988 */ /* 0x000fe8000800001b */
[----:B------:R-:W-:Y:S04]  /*3ad0*/  STS.U8 [R31+UR27+0x1200], R232 ;  /* 0x001200e81f007988 */ /* 0x000fe8000800001b */
[----:B------:R-:W-:Y:S04]  /*3ae0*/  STS.U8 [R31+UR27+0x1600], R250 ;  /* 0x001600fa1f007988 */ /* 0x000fe8000800001b */
[----:B------:R-:W-:Y:S04]  /*3af0*/  STS.U8 [R31+UR27+0x1a00], R252 ;  /* 0x001a00fc1f007988 */ /* 0x000fe8000800001b */
[----:B------:R1:W-:Y:S01]  /*3b00*/  STS.U8 [R31+UR27+0x1e00], R198 ;  /* 0x001e00c61f007988 */ /* 0x0003e2000800001b */
[----:B------:R-:W-:Y:S01]  /*3b10*/  FMUL R32, R32, 1.4426950216293334961 ;  /* 0x3fb8aa3b20207820 */ /* 0x000fe20000400000 */
[----:B------:R-:W-:Y:S01]  /*3b20*/  SEL R29, R28, R27, !P0 ;  /* 0x0000001b1c1d7207 */ /* 0x000fe20004000000 */
[----:B------:R2:W-:Y:S01]  /*3b30*/  MUFU.EX2 R248, R33 ;  /* 0x0000002100f87308 */ /* 0x0005e20000000800 */
[----:B-1----:R-:W-:-:S02]  /*3b40*/  SEL R31, R25, R30, !P0 ;  /* 0x0000001e191f7207 */ /* 0x002fc40004000000 */
[----:B------:R-:W-:Y:S01]  /*3b50*/  SEL R25, R30, R25, !P0 ;  /* 0x000000191e197207 */ /* 0x000fe20004000000 */
[----:B------:R-:W-:Y:S01]  /*3b60*/  FMUL R30, R26, 1.4426950216293334961 ;  /* 0x3fb8aa3b1a1e7820 */ /* 0x000fe20000400000 */
[----:B------:R-:W-:Y:S01]  /*3b70*/  SEL R26, R27, R28, !P0 ;  /* 0x0000001c1b1a7207 */ /* 0x000fe20004000000 */
[----:B------:R-:W-:Y:S01]  /*3b80*/  FFMA R27, R41, UR7, -R54 ;  /* 0x00000007291b7c23 */ /* 0x000fe20008000836 */
[----:B0-----:R-:W-:Y:S02]  /*3b90*/  F2FP.SATFINITE.E4M3.F32.PACK_AB_MERGE_C R28, R75, R74, RZ ;  /* 0x0000004a4b1c723e */ /* 0x001fe400048070ff */
[----:B--2---:R-:W-:Y:S01]  /*3ba0*/  F2FP.SATFINITE.E4M3.F32.PACK_AB_MERGE_C R33, R79, R78, RZ ;  /* 0x0000004e4f21723e */ /* 0x004fe200048070ff */
[----:B------:R0:W-:Y:S01]  /*3bb0*/  MUFU.EX2 R235, R32 ;  /* 0x0000002000eb7308 */ /* 0x0001e20000000800 */
[--C-:B------:R-:W-:Y:S01]  /*3bc0*/  FFMA R82, R82, UR7, -R200.reuse ;  /* 0x0000000752527c23 */ /* 0x100fe200080008c8 */
[--C-:B------:R-:W-:Y:S01]  /*3bd0*/  FFMA R83, R83, UR7, -R200.reuse ;  /* 0x0000000753537c23 */ /* 0x100fe200080008c8 */
[----:B------:R-:W-:-:S05]  /*3be0*/  FFMA R86, R86, UR7, -R200 ;  /* 0x0000000756567c23 */ /* 0x000fca00080008c8 */
[----:B------:R1:W-:Y:S01]  /*3bf0*/  MUFU.EX2 R84, R34 ;  /* 0x0000002200547308 */ /* 0x0003e20000000800 */
[----:B0-----:R-:W-:Y:S01]  /*3c00*/  FMUL R32, R27, 1.4426950216293334961 ;  /* 0x3fb8aa3b1b207820 */ /* 0x001fe20000400000 */
[----:B------:R-:W-:Y:S01]  /*3c10*/  F2FP.SATFINITE.E4M3.F32.PACK_AB_MERGE_C R27, R76, R73, R28 ;  /* 0x000000494c1b723e */ /* 0x000fe2000480701c */
[----:B------:R-:W-:Y:S01]  /*3c20*/  FFMA R28, R44, UR7, -R54 ;  /* 0x000000072c1c7c23 */ /* 0x000fe20008000836 */
[----:B------:R-:W-:Y:S01]  /*3c30*/  FFMA R87, R87, UR7, -R200 ;  /* 0x0000000757577c23 */ /* 0x000fe200080008c8 */
[----:B-1----:R-:W-:-:S03]  /*3c40*/  F2FP.SATFINITE.E4M3.F32.PACK_AB_MERGE_C R34, R80, R77, R33 ;  /* 0x0000004d5022723e */ /* 0x002fc60004807021 */
[----:B------:R0:W-:Y:S01]  /*3c50*/  MUFU.EX2 R41, R30 ;  /* 0x0000001e00297308 */ /* 0x0001e20000000800 */
[----:B------:R-:W-:Y:S02]  /*3c60*/  SEL R33, R27, R34, !P0 ;  /* 0x000000221b217207 */ /* 0x000fe40004000000 */
[----:B------:R-:W-:Y:S01]  /*3c70*/  SEL R27, R34, R27, !P0 ;  /* 0x0000001b221b7207 */ /* 0x000fe20004000000 */
[----:B------:R-:W-:Y:S01]  /*3c80*/  FMUL R34, R28, 1.4426950216293334961 ;  /* 0x3fb8aa3b1c227820 */ /* 0x000fe20000400000 */
[--C-:B------:R-:W-:Y:S01]  /*3c90*/  FFMA R28, R45, UR7, -R54.reuse ;  /* 0x000000072d1c7c23 */ /* 0x100fe20008000836 */
[----:B0-----:R-:W-:Y:S01]  /*3ca0*/  LOP3.LUT R30, R0, 0x80, RZ, 0xc0, !PT ;  /* 0x00000080001e7812 */ /* 0x001fe200078ec0ff */
[----:B------:R-:W-:Y:S01]  /*3cb0*/  FMUL R82, R82, 1.4426950216293334961 ;  /* 0x3fb8aa3b52527820 */ /* 0x000fe20000400000 */
[----:B------:R-:W-:Y:S01]  /*3cc0*/  FMUL R83, R83, 1.4426950216293334961 ;  /* 0x3fb8aa3b53537820 */ /* 0x000fe20000400000 */
[----:B------:R-:W-:Y:S01]  /*3cd0*/  FMUL R86, R86, 1.4426950216293334961 ;  /* 0x3fb8aa3b56567820 */ /* 0x000fe20000400000 */
[----:B------:R-:W-:Y:S01]  /*3ce0*/  FMUL R87, R87, 1.4426950216293334961 ;  /* 0x3fb8aa3b57577820 */ /* 0x000fe20000400000 */
[----:B------:R-:W-:Y:S01]  /*3cf0*/  ISETP.NE.U32.AND P1, PT, R30, RZ, PT ;  /* 0x000000ff1e00720c */ /* 0x000fe20003f25070 */
[----:B------:R-:W-:Y:S01]  /*3d00*/  FMUL R30, R28, 1.4426950216293334961 ;  /* 0x3fb8aa3b1c1e7820 */ /* 0x000fe20000400000 */
[----:B------:R-:W-:Y:S01]  /*3d10*/  FFMA R28, R48, UR7, -R54 ;  /* 0x00000007301c7c23 */ /* 0x000fe20008000836 */
[----:B------:R-:W-:Y:S01]  /*3d20*/  MUFU.EX2 R82, R82 ;  /* 0x0000005200527308 */ /* 0x000fe20000000800 */
[----:B------:R-:W-:Y:S01]  /*3d30*/  FFMA R39, R39, UR7, -R200 ;  /* 0x0000000727277c23 */ /* 0x000fe200080008c8 */
[--C-:B------:R-:W-:Y:S01]  /*3d40*/  FFMA R36, R36, UR7, -R54.reuse ;  /* 0x0000000724247c23 */ /* 0x100fe20008000836 */
[----:B------:R-:W-:-:S05]  /*3d50*/  FFMA R37, R37, UR7, -R54 ;  /* 0x0000000725257c23 */ /* 0x000fca0008000836 */
[----:B------:R-:W0:Y:S01]  /*3d60*/  MUFU.EX2 R83, R83 ;  /* 0x0000005300537308 */ /* 0x000e220000000800 */
[----:B------:R-:W-:-:S07]  /*3d70*/  FMUL R39, R39, 1.4426950216293334961 ;  /* 0x3fb8aa3b27277820 */ /* 0x000fce0000400000 */
[----:B------:R-:W-:Y:S08]  /*3d80*/  MUFU.EX2 R86, R86 ;  /* 0x0000005600567308 */ /* 0x000ff00000000800 */
[----:B------:R-:W1:Y:S01]  /*3d90*/  MUFU.EX2 R87, R87 ;  /* 0x0000005700577308 */ /* 0x000e620000000800 */
[----:B------:R-:W-:-:S07]  /*3da0*/  FMUL R36, R36, 1.4426950216293334961 ;  /* 0x3fb8aa3b24247820 */ /* 0x000fce0000400000 */
[----:B------:R2:W-:Y:S01]  /*3db0*/  MUFU.EX2 R44, R32 ;  /* 0x00000020002c7308 */ /* 0x0005e20000000800 */
[----:B------:R-:W-:Y:S01]  /*3dc0*/  FMUL R37, R37, 1.4426950216293334961 ;  /* 0x3fb8aa3b25257820 */ /* 0x000fe20000400000 */
[----:B--2---:R-:W-:Y:S01]  /*3dd0*/  FMUL R32, R28, 1.4426950216293334961 ;  /* 0x3fb8aa3b1c207820 */ /* 0x004fe20000400000 */
[----:B------:R-:W-:-:S05]  /*3de0*/  FFMA R28, R49, UR7, -R54 ;  /* 0x00000007311c7c23 */ /* 0x000fca0008000836 */
[----:B------:R2:W3:Y:S08]  /*3df0*/  MUFU.EX2 R85, R35 ;  /* 0x0000002300557308 */ /* 0x0004f00000000800 */
[----:B------:R4:W-:Y:S01]  /*3e00*/  MUFU.EX2 R45, R34 ;  /* 0x00000022002d7308 */ /* 0x0009e20000000800 */
[----:B--2---:R-:W-:-:S07]  /*3e10*/  SEL R35, RZ, 0x90, !P1 ;  /* 0x00000090ff237807 */ /* 0x004fce0004800000 */
[----:B------:R-:W-:Y:S01]  /*3e20*/  MUFU.EX2 R199, R199 ;  /* 0x000000c700c77308 */ /* 0x000fe20000000800 */
[----:B----4-:R-:W-:Y:S01]  /*3e30*/  FMUL R34, R28, 1.4426950216293334961 ;  /* 0x3fb8aa3b1c227820 */ /* 0x010fe20000400000 */
[----:B------:R-:W-:-:S06]  /*3e40*/  FFMA R28, R52, UR7, -R54 ;  /* 0x00000007341c7c23 */ /* 0x000fcc0008000836 */
[----:B------:R-:W2:Y:S01]  /*3e50*/  MUFU.EX2 R224, R224 ;  /* 0x000000e000e07308 */ /* 0x000ea20000000800 */
[----:B------:R-:W-:-:S07]  /*3e60*/  LOP3.LUT R35, R35, 0x7f, R0, 0x78, !PT ;  /* 0x0000007f23237812 */ /* 0x000fce00078e7800 */
[----:B------:R-:W4:Y:S08]  /*3e70*/  MUFU.EX2 R42, R39 ;  /* 0x00000027002a7308 */ /* 0x000f300000000800 */
[----:B------:R5:W-:Y:S08]  /*3e80*/  MUFU.EX2 R48, R30 ;  /* 0x0000001e00307308 */ /* 0x000bf00000000800 */
[----:B------:R-:W4:Y:S01]  /*3e90*/  MUFU.EX2 R233, R233 ;  /* 0x000000e900e97308 */ /* 0x000f220000000800 */
[----:B-----5:R-:W-:Y:S01]  /*3ea0*/  FMUL R30, R28, 1.4426950216293334961 ;  /* 0x3fb8aa3b1c1e7820 */ /* 0x020fe20000400000 */
[----:B------:R-:W-:-:S06]  /*3eb0*/  FFMA R28, R53, UR7, -R54 ;  /* 0x00000007351c7c23 */ /* 0x000fcc0008000836 */
[----:B------:R-:W-:Y:S01]  /*3ec0*/  MUFU.EX2 R229, R36 ;  /* 0x0000002400e57308 */ /* 0x000fe20000000800 */
[----:B------:R-:W-:-:S07]  /*3ed0*/  FMUL R28, R28, 1.4426950216293334961 ;  /* 0x3fb8aa3b1c1c7820 */ /* 0x000fce0000400000 */
[----:B------:R-:W5:Y:S08]  /*3ee0*/  MUFU.EX2 R40, R37 ;  /* 0x0000002500287308 */ /* 0x000f700000000800 */
[----:B------:R0:W5:Y:S08]  /*3ef0*/  MUFU.EX2 R50, R38 ;  /* 0x0000002600327308 */ /* 0x0001700000000800 */
[----:B------:R1:W-:Y:S01]  /*3f00*/  MUFU.EX2 R49, R32 ;  /* 0x0000002000317308 */ /* 0x0003e20000000800 */
[----:B0-----:R-:W-:-:S02]  /*3f10*/  LOP3.LUT R38, R35, 0x60, RZ, 0x3c, !PT ;  /* 0x0000006023267812 */ /* 0x001fc400078e3cff */
[----:B------:R-:W-:-:S05]  /*3f20*/  F2FP.SATFINITE.E4M3.F32.PACK_AB_MERGE_C R35, R228, R225, RZ ;  /* 0x000000e1e423723e */ /* 0x000fca00048070ff */
[----:B------:R0:W5:Y:S01]  /*3f30*/  MUFU.EX2 R52, R34 ;  /* 0x0000002200347308 */ /* 0x0001620000000800 */
[----:B-1----:R-:W-:-:S04]  /*3f40*/  F2FP.SATFINITE.E4M3.F32.PACK_AB_MERGE_C R32, R83, R82, RZ ;  /* 0x000000525320723e */ /* 0x002fc800048070ff */
[----:B------:R-:W-:Y:S02]  /*3f50*/  F2FP.SATFINITE.E4M3.F32.PACK_AB_MERGE_C R37, R84, R81, R32 ;  /* 0x000000515425723e */ /* 0x000fe40004807020 */
[----:B0-----:R-:W-:Y:S01]  /*3f60*/  F2FP.SATFINITE.E4M3.F32.PACK_AB_MERGE_C R34, R87, R86, RZ ;  /* 0x000000565722723e */ /* 0x001fe200048070ff */
[----:B------:R2:W-:Y:S03]  /*3f70*/  MUFU.EX2 R53, R30 ;  /* 0x0000001e00357308 */ /* 0x0005e60000000800 */
[----:B---3--:R-:W-:Y:S02]  /*3f80*/  F2FP.SATFINITE.E4M3.F32.PACK_AB_MERGE_C R34, R242, R85, R34 ;  /* 0x00000055f222723e */ /* 0x008fe40004807022 */
[----:B------:R-:W-:-:S03]  /*3f90*/  F2FP.SATFINITE.E4M3.F32.PACK_AB_MERGE_C R39, R246, R197, R35 ;  /* 0x000000c5f627723e */ /* 0x000fc60004807023 */
[----:B------:R0:W1:Y:S01]  /*3fa0*/  MUFU.EX2 R198, R28 ;  /* 0x0000001c00c67308 */ /* 0x0000620000000800 */
[----:B--2---:R-:W-:Y:S02]  /*3fb0*/  F2FP.SATFINITE.E4M3.F32.PACK_AB_MERGE_C R30, R224, R199, RZ ;  /* 0x000000c7e01e723e */ /* 0x004fe400048070ff */
[----:B------:R-:W-:Y:S02]  /*3fc0*/  F2FP.SATFINITE.E4M3.F32.PACK_AB_MERGE_C R36, R234, R227, RZ ;  /* 0x000000e3ea24723e */ /* 0x000fe400048070ff */
[----:B----4-:R-:W-:Y:S02]  /*3fd0*/  F2FP.SATFINITE.E4M3.F32.PACK_AB_MERGE_C R32, R42, R231, RZ ;  /* 0x000000e72a20723e */ /* 0x010fe400048070ff */
[----:B------:R-:W-:Y:S02]  /*3fe0*/  SEL R35, R37, R34, !P0 ;  /* 0x0000002225237207 */ /* 0x000fe40004000000 */
[----:B0-----:R-:W-:Y:S02]  /*3ff0*/  SEL R28, R34, R37, !P0 ;  /* 0x00000025221c7207 */ /* 0x001fe40004000000 */
[----:B------:R-:W-:Y:S01]  /*4000*/  F2FP.SATFINITE.E4M3.F32.PACK_AB_MERGE_C R34, R46, R43, RZ ;  /* 0x0000002b2e22723e */ /* 0x000fe200048070ff */
[----:B------:R-:W-:Y:S01]  /*4010*/  STS.U8 [R38+UR27+0x300], R243 ;  /* 0x000300f326007988 */ /* 0x000fe2000800001b */
[----:B------:R-:W-:-:S02]  /*4020*/  F2FP.SATFINITE.E4M3.F32.PACK_AB_MERGE_C R30, R244, R233, R30 ;  /* 0x000000e9f41e723e */ /* 0x000fc4000480701e */
[----:B------:R-:W-:Y:S01]  /*4030*/  F2FP.SATFINITE.E4M3.F32.PACK_AB_MERGE_C R36, R248, R235, R36 ;  /* 0x000000ebf824723e */ /* 0x000fe20004807024 */
[----:B------:R-:W-:Y:S01]  /*4040*/  STS.U8 [R38+UR27+0x700], R230 ;  /* 0x000700e626007988 */ /* 0x000fe2000800001b */
[----:B-----5:R-:W-:-:S03]  /*4050*/  F2FP.SATFINITE.E4M3.F32.PACK_AB_MERGE_C R37, R40, R229, R32 ;  /* 0x000000e52825723e */ /* 0x020fc60004807020 */
[----:B------:R-:W-:Y:S04]  /*4060*/  STS.U8 [R38+UR27+0xb00], R245 ;  /* 0x000b00f526007988 */ /* 0x000fe8000800001b */
[----:B------:R-:W-:Y:S04]  /*4070*/  STS.U8 [R38+UR27+0xf00], R226 ;  /* 0x000f00e226007988 */ /* 0x000fe8000800001b */
[----:B------:R-:W-:Y:S04]  /*4080*/  STS.U8 [R38+UR27+0x1300], R240 ;  /* 0x001300f026007988 */ /* 0x000fe8000800001b */
[----:B------:R-:W-:Y:S04]  /*4090*/  STS.U8 [R38+UR27+0x1700], R251 ;  /* 0x001700fb26007988 */ /* 0x000fe8000800001b */
[----:B------:R-:W-:Y:S04]  /*40a0*/  STS.U8 [R38+UR27+0x1b00], R196 ;  /* 0x001b00c426007988 */ /* 0x000fe8000800001b */
[----:B------:R0:W-:Y:S01]  /*40b0*/  STS.U8 [R38+UR27+0x1f00], R201 ;  /* 0x001f00c926007988 */ /* 0x0001e2000800001b */
[----:B------:R-:W-:-:S02]  /*40c0*/  SEL R237, R30, R39, !P0 ;  /* 0x000000271eed7207 */ /* 0x000fc40004000000 */
[----:B------:R-:W-:Y:S01]  /*40d0*/  SEL R239, R36, R37, !P0 ;  /* 0x0000002524ef7207 */ /* 0x000fe20004000000 */
[----:B------:R-:W-:Y:S01]  /*40e0*/  SHFL.IDX PT, R29, R29, R24, 0x1f ;  /* 0x00001f181d1d7589 */ /* 0x000fe200000e0000 */
[----:B------:R-:W-:Y:S02]  /*40f0*/  SEL R32, R37, R36, !P0 ;  /* 0x0000002425207207 */ /* 0x000fe40004000000 */
[----:B0-----:R-:W-:Y:S01]  /*4100*/  F2FP.SATFINITE.E4M3.F32.PACK_AB_MERGE_C R38, R44, R41, R34 ;  /* 0x000000292c26723e */ /* 0x001fe20004807022 */
[----:B------:R-:W-:Y:S01]  /*4110*/  SHFL.IDX PT, R31, R31, R24, 0x1f ;  /* 0x00001f181f1f7589 */ /* 0x000fe200000e0000 */
[----:B------:R-:W-:Y:S02]  /*4120*/  F2FP.SATFINITE.E4M3.F32.PACK_AB_MERGE_C R34, R50, R47, RZ ;  /* 0x0000002f3222723e */ /* 0x000fe400048070ff */
[----:B------:R-:W-:Y:S01]  /*4130*/  SEL R30, R39, R30, !P0 ;  /* 0x0000001e271e7207 */ /* 0x000fe20004000000 */
[----:B------:R-:W-:Y:S01]  /*4140*/  SHFL.IDX PT, R33, R33, R24, 0x1f ;  /* 0x00001f1821217589 */ /* 0x000fe200000e0000 */
[----:B------:R-:W-:-:S02]  /*4150*/  F2FP.SATFINITE.E4M3.F32.PACK_AB_MERGE_C R36, R238, R51, RZ ;  /* 0x00000033ee24723e */ /* 0x000fc400048070ff */
[----:B------:R-:W-:Y:S01]  /*4160*/  F2FP.SATFINITE.E4M3.F32.PACK_AB_MERGE_C R37, R56, R55, RZ ;  /* 0x000000373825723e */ /* 0x000fe200048070ff */
[----:B------:R-:W-:Y:S01]  /*4170*/  SHFL.IDX PT, R35, R35, R24, 0x1f ;  /* 0x00001f1823237589 */ /* 0x000fe200000e0000 */
[----:B------:R-:W-:Y:S02]  /*4180*/  F2FP.SATFINITE.E4M3.F32.PACK_AB_MERGE_C R39, R48, R45, R34 ;  /* 0x0000002d3027723e */ /* 0x000fe40004807022 */
[----:B------:R-:W-:Y:S01]  /*4190*/  LOP3.LUT R245, R24, 0x1, RZ, 0x3c, !PT ;  /* 0x0000000118f57812 */ /* 0x000fe200078e3cff */
[----:B------:R0:W-:Y:S06]  /*41a0*/  MEMBAR.ALL.CTA ;  /* 0x0000000000007992 */ /* 0x0001ec0000008000 */
[----:B0-----:R-:W0:Y:S01]  /*41b0*/  FENCE.VIEW.ASYNC.S ;  /* 0x00000000000073c6 */ /* 0x001e220000000000 */
[----:B------:R-:W-:-:S02]  /*41c0*/  F2FP.SATFINITE.E4M3.F32.PACK_AB_MERGE_C R36, R52, R49, R36 ;  /* 0x000000313424723e */ /* 0x000fc40004807024 */
[----:B-1----:R-:W-:Y:S02]  /*41d0*/  F2FP.SATFINITE.E4M3.F32.PACK_AB_MERGE_C R37, R198, R53, R37 ;  /* 0x00000035c625723e */ /* 0x002fe40004807025 */
[----:B------:R-:W-:Y:S02]  /*41e0*/  SEL R241, R38, R39, !P0 ;  /* 0x0000002726f17207 */ /* 0x000fe40004000000 */
[----:B------:R-:W-:Y:S01]  /*41f0*/  SEL R38, R39, R38, !P0 ;  /* 0x0000002627267207 */ /* 0x000fe20004000000 */
[----:B0-----:R-:W0:Y:S01]  /*4200*/  SHFL.IDX PT, R230, R26, R245, 0x1f ;  /* 0x00001ff51ae67589 */ /* 0x001e2200000e0000 */
[----:B------:R-:W-:Y:S02]  /*4210*/  SEL R39, R36, R37, !P0 ;  /* 0x0000002524277207 */ /* 0x000fe40004000000 */
[----:B------:R-:W-:Y:S01]  /*4220*/  SEL R196, R37, R36, !P0 ;  /* 0x0000002425c47207 */ /* 0x000fe20004000000 */
[----:B------:R-:W1:Y:S04]  /*4230*/  SHFL.IDX PT, R226, R25, R245, 0x1f ;  /* 0x00001ff519e27589 */ /* 0x000e6800000e0000 */
[----:B------:R-:W2:Y:S04]  /*4240*/  SHFL.IDX PT, R232, R27, R245, 0x1f ;  /* 0x00001ff51be87589 */ /* 0x000ea800000e0000 */
[----:B------:R3:W-:Y:S04]  /*4250*/  SHFL.IDX PT, R34, R237, R24, 0x1f ;  /* 0x00001f18ed227589 */ /* 0x0007e800000e0000 */
[----:B------:R-:W4:Y:S04]  /*4260*/  SHFL.IDX PT, R236, R28, R245, 0x1f ;  /* 0x00001ff51cec7589 */ /* 0x000f2800000e0000 */
[----:B------:R-:W5:Y:S04]  /*4270*/  SHFL.IDX PT, R243, R30, R245, 0x1f ;  /* 0x00001ff51ef37589 */ /* 0x000f6800000e0000 */
[----:B------:R-:W-:Y:S04]  /*4280*/  SHFL.IDX PT, R36, R239, R24, 0x1f ;  /* 0x00001f18ef247589 */ /* 0x000fe800000e0000 */
[----:B------:R-:W5:Y:S04]  /*4290*/  SHFL.IDX PT, R201, R32, R245, 0x1f ;  /* 0x00001ff520c97589 */ /* 0x000f6800000e0000 */
[----:B------:R-:W-:Y:S04]  /*42a0*/  SHFL.IDX PT, R37, R241, R24, 0x1f ;  /* 0x00001f18f1257589 */ /* 0x000fe800000e0000 */
[----:B------:R-:W5:Y:S04]  /*42b0*/  SHFL.IDX PT, R38, R38, R245, 0x1f ;  /* 0x00001ff526267589 */ /* 0x000f6800000e0000 */
[----:B------:R0:W-:Y:S04]  /*42c0*/  SHFL.IDX PT, R39, R39, R24, 0x1f ;  /* 0x00001f1827277589 */ /* 0x0001e800000e0000 */
[----:B------:R-:W5:Y:S01]  /*42d0*/  SHFL.IDX PT, R196, R196, R245, 0x1f ;  /* 0x00001ff5c4c47589 */ /* 0x000f6200000e0000 */
[----:B---3--:R-:W-:Y:S01]  /*42e0*/  IMAD.MOV.U32 R237, RZ, RZ, 0x5410 ;  /* 0x00005410ffed7424 */ /* 0x008fe200078e00ff */
[----:B------:R-:W-:Y:S01]  /*42f0*/  LOP3.LUT P1, RZ, R0, 0x2, RZ, 0xc0, !PT ;  /* 0x0000000200ff7812 */ /* 0x000fe2000782c0ff */
[----:B0-----:R-:W-:-:S03]  /*4300*/  IMAD.MOV.U32 R24, RZ, RZ, 0x7632 ;  /* 0x00007632ff187424 */ /* 0x001fc600078e00ff */
[----:B------:R-:W-:Y:S02]  /*4310*/  SEL R239, R237, 0x1054, !P1 ;  /* 0x00001054edef7807 */ /* 0x000fe40004800000 */
[----:B------:R-:W-:Y:S02]  /*4320*/  SEL R237, R24, 0x3276, !P1 ;  /* 0x0000327618ed7807 */ /* 0x000fe40004800000 */
[C-C-:B------:R-:W-:Y:S02]  /*4330*/  PRMT R26, R29.reuse, R239, R230.reuse ;  /* 0x000000ef1d1a7216 */ /* 0x140fe400000000e6 */
[----:B------:R-:W-:Y:S02]  /*4340*/  PRMT R27, R29, R237, R230 ;  /* 0x000000ed1d1b7216 */ /* 0x000fe400000000e6 */
[C-C-:B-1----:R-:W-:Y:S02]  /*4350*/  PRMT R24, R31.reuse, R239, R226.reuse ;  /* 0x000000ef1f187216 */ /* 0x142fe400000000e2 */
[----:B------:R-:W-:-:S02]  /*4360*/  PRMT R25, R31, R237, R226 ;  /* 0x000000ed1f197216 */ /* 0x000fc400000000e2 */
[C-C-:B--2---:R-:W-:Y:S02]  /*4370*/  PRMT R28, R33.reuse, R239, R232.reuse ;  /* 0x000000ef211c7216 */ /* 0x144fe400000000e8 */
[----:B------:R-:W-:Y:S02]  /*4380*/  PRMT R29, R33, R237, R232 ;  /* 0x000000ed211d7216 */ /* 0x000fe400000000e8 */
[C-C-:B----4-:R-:W-:Y:S02]  /*4390*/  PRMT R30, R35.reuse, R239, R236.reuse ;  /* 0x000000ef231e7216 */ /* 0x150fe400000000ec */
[----:B------:R-:W-:Y:S02]  /*43a0*/  PRMT R31, R35, R237, R236 ;  /* 0x000000ed231f7216 */ /* 0x000fe400000000ec */
[C-C-:B-----5:R-:W-:Y:S02]  /*43b0*/  PRMT R32, R34.reuse, R239, R243.reuse ;  /* 0x000000ef22207216 */ /* 0x160fe400000000f3 */
[----:B------:R-:W-:-:S02]  /*43c0*/  PRMT R33, R34, R237, R243 ;  /* 0x000000ed22217216 */ /* 0x000fc400000000f3 */
[C-C-:B------:R-:W-:Y:S02]  /*43d0*/  PRMT R34, R36.reuse, R239, R201.reuse ;  /* 0x000000ef24227216 */ /* 0x140fe400000000c9 */
[----:B------:R-:W-:Y:S02]  /*43e0*/  PRMT R35, R36, R237, R201 ;  /* 0x000000ed24237216 */ /* 0x000fe400000000c9 */
[C-C-:B------:R-:W-:Y:S02]  /*43f0*/  PRMT R36, R37.reuse, R239, R38.reuse ;  /* 0x000000ef25247216 */ /* 0x140fe40000000026 */
[----:B------:R-:W-:Y:S02]  /*4400*/  PRMT R37, R37, R237, R38 ;  /* 0x000000ed25257216 */ /* 0x000fe40000000026 */
[C-C-:B------:R-:W-:Y:S01]  /*4410*/  PRMT R38, R39.reuse, R239, R196.reuse ;  /* 0x000000ef27267216 */ /* 0x140fe200000000c4 */
[----:B------:R-:W-:Y:S01]  /*4420*/  FADD R5, -R200, R5 ;  /* 0x00000005c8057221 */ /* 0x000fe20000000100 */
[----:B------:R-:W-:Y:S01]  /*4430*/  PRMT R39, R39, R237, R196 ;  /* 0x000000ed27277216 */ /* 0x000fe200000000c4 */
[----:B------:R-:W-:-:S02]  /*4440*/  FADD R196, -R54, R223 ;  /* 0x000000df36c47221 */ /* 0x000fc40000000100 */
[----:B------:R-:W-:Y:S02]  /*4450*/  FMUL R5, R5, 1.4426950216293334961 ;  /* 0x3fb8aa3b05057820 */ /* 0x000fe40000400000 */
[----:B------:R-:W-:-:S04]  /*4460*/  FMUL R196, R196, 1.4426950216293334961 ;  /* 0x3fb8aa3bc4c47820 */ /* 0x000fc80000400000 */
[----:B------:R-:W0:Y:S08]  /*4470*/  MUFU.EX2 R5, R5 ;  /* 0x0000000500057308 */ /* 0x000e300000000800 */
[----:B------:R-:W1:Y:S01]  /*4480*/  MUFU.EX2 R196, R196 ;  /* 0x000000c400c47308 */ /* 0x000e620000000800 */
[----:B------:R-:W-:-:S04]  /*4490*/  USHF.L.U32 UR6, UR24, 0x6, URZ ;  /* 0x0000000618067899 */ /* 0x000fc8000800063f */
[----:B------:R-:W-:-:S04]  /*44a0*/  ULOP3.LUT UR6, UR6, 0x100, URZ, 0xc0, !UPT ;  /* 0x0000010006067892 */ /* 0x000fc8000f8ec03f */
[----:B------:R-:W-:Y:S01]  /*44b0*/  ULEA.HI UR6, UR27, UR6, URZ, 0x1c ;  /* 0x000000061b067291 */ /* 0x000fe2000f8fe03f */
[-C--:B0-----:R-:W-:Y:S01]  /*44c0*/  FMUL R90, R90, R5.reuse ;  /* 0x000000055a5a7220 */ /* 0x081fe20000400000 */
[-C--:B------:R-:W-:Y:S01]  /*44d0*/  FMUL R91, R91, R5.reuse ;  /* 0x000000055b5b7220 */ /* 0x080fe20000400000 */
[-C--:B------:R-:W-:Y:S01]  /*44e0*/  FMUL R94, R94, R5.reuse ;  /* 0x000000055e5e7220 */ /* 0x080fe20000400000 */
[-C--:B------:R-:W-:Y:S01]  /*44f0*/  FMUL R95, R95, R5.reuse ;  /* 0x000000055f5f7220 */ /* 0x080fe20000400000 */
[-C--:B------:R-:W-:Y:S01]  /*4500*/  FMUL R98, R98, R5.reuse ;  /* 0x0000000562627220 */ /* 0x080fe20000400000 */
[-C--:B------:R-:W-:Y:S01]  /*4510*/  FMUL R99, R99, R5.reuse ;  /* 0x0000000563637220 */ /* 0x080fe20000400000 */
[-C--:B------:R-:W-:Y:S01]  /*4520*/  FMUL R102, R102, R5.reuse ;  /* 0x0000000566667220 */ /* 0x080fe20000400000 */
[-C--:B-1----:R-:W-:Y:S01]  /*4530*/  FMUL R88, R88, R196.reuse ;  /* 0x000000c458587220 */ /* 0x082fe20000400000 */
[-C--:B------:R-:W-:Y:S01]  /*4540*/  FMUL R89, R89, R196.reuse ;  /* 0x000000c459597220 */ /* 0x080fe20000400000 */
[-C--:B------:R-:W-:Y:S01]  /*4550*/  FMUL R92, R92, R196.reuse ;  /* 0x000000c45c5c7220 */ /* 0x080fe20000400000 */
[-C--:B------:R-:W-:Y:S01]  /*4560*/  FMUL R93, R93, R196.reuse ;  /* 0x000000c45d5d7220 */ /* 0x080fe20000400000 */
[-C--:B------:R-:W-:Y:S01]  /*4570*/  FMUL R96, R96, R196.reuse ;  /* 0x000000c460607220 */ /* 0x080fe20000400000 */
[-C--:B------:R-:W-:Y:S01]  /*4580*/  FMUL R97, R97, R196.reuse ;  /* 0x000000c461617220 */ /* 0x080fe20000400000 */
[-C--:B------:R-:W-:Y:S01]  /*4590*/  FMUL R100, R100, R196.reuse ;  /* 0x000000c464647220 */ /* 0x080fe20000400000 */
[----:B------:R-:W-:Y:S01]  /*45a0*/  FMUL R101, R101, R196 ;  /* 0x000000c465657220 */ /* 0x000fe20000400000 */
[----:B------:R-:W-:Y:S01]  /*45b0*/  FMUL R103, R103, R5 ;  /* 0x0000000567677220 */ /* 0x000fe20000400000 */
[----:B------:R-:W-:Y:S01]  /*45c0*/  BAR.SYNC.DEFER_BLOCKING 0x0 ;  /* 0x0000000000007b1d */ /* 0x000fe20000010000 */
[----:B------:R-:W-:-:S05]  /*45d0*/  ULOP3.LUT UR6, UR6, 0x3fff, URZ, 0xc0, !UPT ;  /* 0x00003fff06067892 */ /* 0x000fca000f8ec03f */
[----:B------:R-:W-:Y:S02]  /*45e0*/  UMOV UR31, 0x40000040 ;  /* 0x40000040001f7882 */ /* 0x000fe40000000000 */
[----:B------:R-:W-:Y:S01]  /*45f0*/  UMOV UR30, UR6 ;  /* 0x00000006001e7c82 */ /* 0x000fe20008000000 */
[----:B------:R-:W-:-:S06]  /*4600*/  WARPGROUP.ARRIVE ;  /* 0x00000000000079c5 */ /* 0x000fcc0000000000 */
[----:B------:R-:W-:Y:S01]  /*4610*/  QGMMA.64x32x32.F32.E4M3.E4M3 R88, R24, gdesc[UR28], R88 ;  /* 0x0060001c18587df3 */ /* 0x000fe20008700858 */
[----:B------:R-:W-:Y:S01]  /*4620*/  FADD R59, R58, R59 ;  /* 0x0000003b3a3b7221 */ /* 0x000fe20000000000 */
[----:B------:R-:W-:-:S03]  /*4630*/  FADD R60, R57, R60 ;  /* 0x0000003c393c7221 */ /* 0x000fc60000000000 */
[----:B------:R-:W-:Y:S01]  /*4640*/  FADD R62, R62, R59 ;  /* 0x0000003b3e3e7221 */ /* 0x000fe20000000000 */
[----:B------:R-:W-:-:S03]  /*4650*/  FADD R61, R61, R60 ;  /* 0x0000003c3d3d7221 */ /* 0x000fc60000000000 */
[----:B------:R-:W-:Y:S01]  /*4660*/  FADD R63, R63, R62 ;  /* 0x0000003e3f3f7221 */ /* 0x000fe20000000000 */
[----:B------:R-:W-:-:S03]  /*4670*/  FADD R64, R64, R61 ;  /* 0x0000003d40407221 */ /* 0x000fc60000000000 */
[----:B------:R-:W-:Y:S01]  /*4680*/  FADD R66, R66, R63 ;  /* 0x0000003f42427221 */ /* 0x000fe20000000000 */
[----:B------:R-:W-:Y:S01]  /*4690*/  FADD R65, R65, R64 ;  /* 0x0000004041417221 */ /* 0x000fe20000000000 */
[----:B------:R-:W-:Y:S02]  /*46a0*/  UIADD3 UR12, UP0, UR6, 0x2, URZ ;  /* 0x00000002060c7890 */ /* 0x000fe4000ff1e03f */
[----:B------:R-:W-:Y:S01]  /*46b0*/  FADD R67, R67, R66 ;  /* 0x0000004243437221 */ /* 0x000fe20000000000 */
[----:B------:R-:W-:Y:S01]  /*46c0*/  FADD R68, R68, R65 ;  /* 0x0000004144447221 */ /* 0x000fe20000000000 */
[----:B------:R-:W-:Y:S02]  /*46d0*/  UMOV UR6, URZ ;  /* 0x0000003f00067c82 */ /* 0x000fe40008000000 */
[----:B------:R-:W-:Y:S01]  /*46e0*/  FADD R70, R70, R67 ;  /* 0x0000004346467221 */ /* 0x000fe20000000000 */
[----:B------:R-:W-:Y:S01]  /*46f0*/  FADD R69, R69, R68 ;  /* 0x0000004445457221 */ /* 0x000fe20000000000 */
[----:B------:R-:W-:-:S02]  /*4700*/  UIADD3.X UR13, UR6, 0x40000040, URZ, UP0, !UPT ;  /* 0x40000040060d7890 */ /* 0x000fc400087fe43f */
[----:B------:R-:W-:Y:S01]  /*4710*/  FADD R71, R71, R70 ;  /* 0x0000004647477221 */ /* 0x000fe20000000000 */
[----:B------:R-:W-:Y:S01]  /*4720*/  FADD R72, R72, R69 ;  /* 0x0000004548487221 */ /* 0x000fe20000000000 */
[----:B------:R-:W-:Y:S02]  /*4730*/  UMOV UR30, UR12 ;  /* 0x0000000c001e7c82 */ /* 0x000fe40008000000 */
[----:B------:R-:W-:Y:S01]  /*4740*/  FADD R74, R74, R71 ;  /* 0x000000474a4a7221 */ /* 0x000fe20000000000 */
[----:B------:R-:W-:Y:S01]  /*4750*/  UMOV UR31, UR13 ;  /* 0x0000000d001f7c82 */ /* 0x000fe20008000000 */
[----:B------:R-:W-:Y:S02]  /*4760*/  FADD R73, R73, R72 ;  /* 0x0000004849497221 */ /* 0x000fe40000000000 */
[----:B------:R-:W-:Y:S02]  /*4770*/  FADD R75, R75, R74 ;  /* 0x0000004a4b4b7221 */ /* 0x000fe40000000000 */
[----:B------:R-:W-:-:S02]  /*4780*/  FADD R76, R76, R73 ;  /* 0x000000494c4c7221 */ /* 0x000fc40000000000 */
[----:B------:R-:W-:Y:S02]  /*4790*/  FADD R78, R78, R75 ;  /* 0x0000004b4e4e7221 */ /* 0x000fe40000000000 */
[----:B------:R-:W-:Y:S01]  /*47a0*/  FADD R77, R77, R76 ;  /* 0x0000004c4d4d7221 */ /* 0x000fe20000000000 */
[----:B------:R-:W-:Y:S01]  /*47b0*/  QGMMA.64x32x32.F32.E4M3.E4M3 R88, R28, gdesc[UR28], R88 ;  /* 0x0060001c1c587df3 */ /* 0x000fe20008700858 */
[----:B------:R-:W-:Y:S02]  /*47c0*/  FADD R79, R79, R78 ;  /* 0x0000004e4f4f7221 */ /* 0x000fe40000000000 */
[----:B------:R-:W-:Y:S02]  /*47d0*/  FADD R80, R80, R77 ;  /* 0x0000004d50507221 */ /* 0x000fe40000000000 */
[----:B------:R-:W-:Y:S02]  /*47e0*/  FADD R82, R82, R79 ;  /* 0x0000004f52527221 */ /* 0x000fe40000000000 */
[----:B------:R-:W-:-:S02]  /*47f0*/  FADD R81, R81, R80 ;  /* 0x0000005051517221 */ /* 0x000fc40000000000 */
[----:B------:R-:W-:Y:S02]  /*4800*/  FADD R83, R83, R82 ;  /* 0x0000005253537221 */ /* 0x000fe40000000000 */
[----:B------:R-:W-:Y:S02]  /*4810*/  FADD R84, R84, R81 ;  /* 0x0000005154547221 */ /* 0x000fe40000000000 */
        /* <DEDUP_REMOVED lines=9> */
[----:B------:R-:W-:Y:S01]  /*48b0*/  FADD R197, R197, R244 ;  /* 0x000000f4c5c57221 */ /* 0x000fe20000000000 */
[----:B------:R-:W-:Y:S01]  /*48c0*/  UIADD3.64 UR34, UR30, 0x2, URZ ;  /* 0x000000021e227897 */ /* 0x000fe2000fffe03f */
[----:B------:R-:W-:-:S02]  /*48d0*/  FADD R228, R228, R225 ;  /* 0x000000e1e4e47221 */ /* 0x000fc40000000000 */
[----:B------:R-:W-:Y:S02]  /*48e0*/  FADD R246, R246, R197 ;  /* 0x000000c5f6f67221 */ /* 0x000fe40000000000 */
[----:B------:R-:W-:Y:S02]  /*48f0*/  FADD R227, R227, R228 ;  /* 0x000000e4e3e37221 */ /* 0x000fe40000000000 */
[----:B------:R-:W-:Y:S02]  /*4900*/  FADD R235, R235, R246 ;  /* 0x000000f6ebeb7221 */ /* 0x000fe40000000000 */
[----:B------:R-:W-:Y:S02]  /*4910*/  FADD R234, R234, R227 ;  /* 0x000000e3eaea7221 */ /* 0x000fe40000000000 */
[----:B------:R-:W-:Y:S02]  /*4920*/  FADD R248, R248, R235 ;  /* 0x000000ebf8f87221 */ /* 0x000fe40000000000 */
[----:B------:R-:W-:Y:S01]  /*4930*/  FADD R231, R231, R234 ;  /* 0x000000eae7e77221 */ /* 0x000fe20000000000 */
[----:B------:R-:W-:Y:S01]  /*4940*/  QGMMA.64x32x32.F32.E4M3.E4M3 R88, R32, gdesc[UR32], R88 ;  /* 0x0060002020587df3 */ /* 0x000fe20008700858 */
        /* <DEDUP_REMOVED lines=17> */
[----:B------:R-:W-:Y:S01]  /*4a60*/  FADD R55, R56, R55 ;  /* 0x0000003738377221 */ /* 0x000fe20000000000 */
[----:B------:R-:W-:Y:S01]  /*4a70*/  UIADD3.64 UR30, UR30, 0x4, URZ ;  /* 0x000000041e1e7897 */ /* 0x000fe2000fffe03f */
[----:B------:R-:W-:-:S03]  /*4a80*/  FADD R53, R198, R53 ;  /* 0x00000035c6357221 */ /* 0x000fc60000000000 */
[----:B------:R-:W0:Y:S04]  /*4a90*/  SHFL.BFLY PT, R42, R55, 0x2, 0x1f ;  /* 0x0c401f00372a7f89 */ /* 0x000e2800000e0000 */
[----:B------:R-:W1:Y:S01]  /*4aa0*/  SHFL.BFLY PT, R40, R53, 0x2, 0x1f ;  /* 0x0c401f0035287f89 */ /* 0x000e6200000e0000 */
[----:B------:R-:W-:Y:S01]  /*4ab0*/  QGMMA.64x32x32.F32.E4M3.E4M3 R88, R36, gdesc[UR28], R88, gsb0 ;  /* 0x0060001c24587df3 */ /* 0x000fe20008000858 */
[----:B0-----:R-:W-:Y:S01]  /*4ac0*/  FADD R42, R55, R42 ;  /* 0x0000002a372a7221 */ /* 0x001fe20000000000 */
[----:B-1----:R-:W-:-:S04]  /*4ad0*/  FADD R40, R53, R40 ;  /* 0x0000002835287221 */ /* 0x002fc80000000000 */
[----:B------:R-:W0:Y:S04]  /*4ae0*/  SHFL.BFLY PT, R43, R42, 0x1, 0x1f ;  /* 0x0c201f002a2b7f89 */ /* 0x000e2800000e0000 */
[----:B------:R-:W1:Y:S01]  /*4af0*/  SHFL.BFLY PT, R41, R40, 0x1, 0x1f ;  /* 0x0c201f0028297f89 */ /* 0x000e6200000e0000 */
[----:B------:R-:W-:-:S06]  /*4b00*/  UIADD3 UR5, UR5, 0x80, URZ ;  /* 0x0000008005057890 */ /* 0x000fcc000fffe03f */
[----:B------:R-:W-:Y:S01]  /*4b10*/  ISETP.LE.AND P1, PT, R3, UR5, PT ;  /* 0x0000000503007c0c */ /* 0x000fe2000bf23270 */
[----:B------:R-:W-:Y:S01]  /*4b20*/  ULEA UR4, UR25, UR4, 0x7 ;  /* 0x0000000419047291 */ /* 0x000fe2000f8e383f */
[----:B------:R-:W-:Y:S02]  /*4b30*/  IMAD R4, R159, 0x80, R4 ;  /* 0x000000809f047824 */ /* 0x000fe400078e0204 */
[----:B------:R-:W-:Y:S02]  /*4b40*/  IMAD.MOV.U32 R223, RZ, RZ, R54 ;  /* 0x000000ffffdf7224 */ /* 0x000fe400078e0036 */
[----:B0-----:R-:W-:Y:S01]  /*4b50*/  FADD R44, R42, R43 ;  /* 0x0000002b2a2c7221 */ /* 0x001fe20000000000 */
[----:B-1----:R-:W-:-:S03]  /*4b60*/  FADD R41, R40, R41 ;  /* 0x0000002928297221 */ /* 0x002fc60000000000 */
[----:B------:R-:W-:Y:S01]  /*4b70*/  FFMA R222, R5, R222, R44 ;  /* 0x000000de05de7223 */ /* 0x000fe2000000002c */
[----:B------:R-:W-:Y:S02]  /*4b80*/  WARPGROUP.DEPBAR.LE gsb0, 0x0 ;  /* 0x00008000000079c5 */ /* 0x000fe40000010000 */
[----:B------:R-:W-:Y:S01]  /*4b90*/  FFMA R221, R196, R221, R41 ;  /* 0x000000ddc4dd7223 */ /* 0x000fe20000000029 */
[----:B------:R-:W-:Y:S01]  /*4ba0*/  IMAD.MOV.U32 R5, RZ, RZ, R200 ;  /* 0x000000ffff057224 */ /* 0x000fe200078e00c8 */
[----:B------:R-:W-:Y:S06]  /*4bb0*/  @!P1 BRA `(.L_x_1) ;  /* 0xffffffc800f89947 */ /* 0x000fec000383ffff */
.L_x_0:
[C---:B------:R-:W-:Y:S01]  /*4bc0*/  IMAD.SHL.U32 R3, R0.reuse, 0x40, RZ ;  /* 0x0000004000037824 */ /* 0x040fe200078e00ff */
[C---:B0-----:R-:W-:Y:S01]  /*4bd0*/  LOP3.LUT R4, R0.reuse, 0x80, RZ, 0xc0, !PT ;  /* 0x0000008000047812 */ /* 0x041fe200078ec0ff */
[----:B------:R-:W-:Y:S01]  /*4be0*/  IMAD.SHL.U32 R6, R0, 0x4, RZ ;  /* 0x0000000400067824 */ /* 0x000fe200078e00ff */
[--C-:B------:R-:W-:Y:S01]  /*4bf0*/  SHF.R.S32.HI R11, RZ, 0x5, R0.reuse ;  /* 0x00000005ff0b7819 */ /* 0x100fe20000011400 */
[----:B------:R-:W-:Y:S01]  /*4c00*/  FMUL R14, R89, 0.25 ;  /* 0x3e800000590e7820 */ /* 0x000fe20000400000 */
[----:B------:R-:W-:Y:S01]  /*4c10*/  LOP3.LUT R3, R3, 0x40, RZ, 0xc0, !PT ;  /* 0x0000004003037812 */ /* 0x000fe200078ec0ff */
[----:B------:R-:W-:Y:S01]  /*4c20*/  FMUL R19, R88, 0.25 ;  /* 0x3e80000058137820 */ /* 0x000fe20000400000 */
[--C-:B------:R-:W-:Y:S01]  /*4c30*/  SHF.R.S32.HI R8, RZ, 0x3, R0.reuse ;  /* 0x00000003ff087819 */ /* 0x100fe20000011400 */
[----:B------:R-:W-:Y:S01]  /*4c40*/  BAR.SYNC.DEFER_BLOCKING 0x0 ;  /* 0x0000000000007b1d */ /* 0x000fe20000010000 */
[----:B------:R-:W-:Y:S01]  /*4c50*/  SHF.R.S32.HI R10, RZ, 0x4, R0 ;  /* 0x00000004ff0a7819 */ /* 0x000fe20000011400 */
[----:B------:R-:W-:Y:S01]  /*4c60*/  IMAD R5, R4, 0x4, R3 ;  /* 0x0000000404057824 */ /* 0x000fe200078e0203 */
[----:B------:R-:W-:Y:S01]  /*4c70*/  SHF.R.U32.HI R9, RZ, 0x1, R4 ;  /* 0x00000001ff097819 */ /* 0x000fe20000011604 */
[----:B------:R-:W-:Y:S01]  /*4c80*/  IMAD.SHL.U32 R3, R0, 0x2, RZ ;  /* 0x0000000200037824 */ /* 0x000fe200078e00ff */
[----:B------:R-:W-:-:S03]  /*4c90*/  SGXT R4, R11, 0x1 ;  /* 0x000000010b04781a */ /* 0x000fc60000000200 */
[----:B------:R-:W0:Y:S01]  /*4ca0*/  LDC R38, c[0x0][0x278] ;  /* 0x00009e00ff267b82 */ /* 0x000e220000000800 */
[----:B------:R-:W-:Y:S01]  /*4cb0*/  SGXT R8, R8, 0x1 ;  /* 0x000000010808781a */ /* 0x000fe20000000200 */
[----:B------:R-:W-:Y:S01]  /*4cc0*/  ULDC.64 UR4, c[0x0][0x270] ;  /* 0x00009c0000047ab9 */ /* 0x000fe20000000a00 */
[----:B------:R-:W-:Y:S01]  /*4cd0*/  SGXT R10, R10, 0x1 ;  /* 0x000000010a0a781a */ /* 0x000fe20000000200 */
[----:B------:R-:W-:Y:S01]  /*4ce0*/  UIMAD UR4, UR26, UR4, URZ ;  /* 0x000000041a0472a4 */ /* 0x000fe2000f8e023f */
[----:B------:R-:W-:Y:S02]  /*4cf0*/  LOP3.LUT R7, R6, 0x180, RZ, 0xc0, !PT ;  /* 0x0000018006077812 */ /* 0x000fe400078ec0ff */
[----:B------:R-:W-:Y:S01]  /*4d00*/  LOP3.LUT R4, R4, 0x804, RZ, 0xc0, !PT ;  /* 0x0000080404047812 */ /* 0x000fe200078ec0ff */
[----:B------:R-:W1:Y:S01]  /*4d10*/  LDC.64 R34, c[0x0][0x228] ;  /* 0x00008a00ff227b82 */ /* 0x000e620000000a00 */
[----:B------:R-:W-:Y:S02]  /*4d20*/  LOP3.LUT R8, R9, 0x440, R8, 0x78, !PT ;  /* 0x0000044009087812 */ /* 0x000fe400078e7808 */
[----:B------:R-:W-:-:S02]  /*4d30*/  LOP3.LUT R9, R7, 0x804, R10, 0xf8, !PT ;  /* 0x0000080407097812 */ /* 0x000fc400078ef80a */
[----:B------:R-:W-:Y:S02]  /*4d40*/  LOP3.LUT R10, R6, 0xc0, RZ, 0xc0, !PT ;  /* 0x000000c0060a7812 */ /* 0x000fe400078ec0ff */
[----:B------:R-:W-:Y:S01]  /*4d50*/  LOP3.LUT R6, R4, 0xbc, R3, 0x78, !PT ;  /* 0x000000bc04067812 */ /* 0x000fe200078e7803 */
[----:B------:R-:W-:Y:S01]  /*4d60*/  FMUL R4, R103, 0.25 ;  /* 0x3e80000067047820 */ /* 0x000fe20000400000 */
[----:B------:R-:W-:Y:S01]  /*4d70*/  FSETP.GT.AND P0, PT, |R222|, 8.50705917302346158658e+37, PT ;  /* 0x7e800000de00780b */ /* 0x000fe20003f04200 */
[----:B------:R-:W-:Y:S01]  /*4d80*/  VIADD R10, R10, UR27 ;  /* 0x0000001b0a0a7c36 */ /* 0x000fe20008000000 */
[----:B------:R-:W-:Y:S01]  /*4d90*/  FSETP.GT.AND P1, PT, |R221|, 8.50705917302346158658e+37, PT ;  /* 0x7e800000dd00780b */ /* 0x000fe20003f24200 */
[----:B------:R-:W-:Y:S01]  /*4da0*/  IMAD.IADD R21, R5, 0x1, R6 ;  /* 0x0000000105157824 */ /* 0x000fe200078e0206 */
[----:B------:R-:W-:Y:S01]  /*4db0*/  FSEL R103, R4, R103, P0 ;  /* 0x0000006704677208 */ /* 0x000fe20000000000 */
[----:B------:R-:W-:Y:S01]  /*4dc0*/  FMUL R4, R99, 0.25 ;  /* 0x3e80000063047820 */ /* 0x000fe20000400000 */
[----:B------:R-:W-:Y:S01]  /*4dd0*/  FMUL R5, R102, 0.25 ;  /* 0x3e80000066057820 */ /* 0x000fe20000400000 */
[----:B------:R-:W-:Y:S01]  /*4de0*/  LOP3.LUT R7, R0, 0x8, RZ, 0xc0, !PT ;  /* 0x0000000800077812 */ /* 0x000fe200078ec0ff */
[----:B------:R-:W-:Y:S01]  /*4df0*/  FMUL R6, R95, 0.25 ;  /* 0x3e8000005f067820 */ /* 0x000fe20000400000 */
[----:B------:R-:W-:-:S02]  /*4e00*/  FSETP.GEU.AND P2, PT, R221, 1.175494350822287508e-38, PT ;  /* 0x00800000dd00780b */ /* 0x000fc40003f4e000 */
[----:B------:R-:W-:Y:S01]  /*4e10*/  FSEL R99, R4, R99, P0 ;  /* 0x0000006304637208 */ /* 0x000fe20000000000 */
[----:B------:R-:W-:Y:S01]  /*4e20*/  FMUL R4, R101, 0.25 ;  /* 0x3e80000065047820 */ /* 0x000fe20000400000 */
[----:B------:R-:W-:Y:S01]  /*4e30*/  FSEL R11, R5, R102, P0 ;  /* 0x00000066050b7208 */ /* 0x000fe20000000000 */
[----:B------:R-:W-:Y:S01]  /*4e40*/  FMUL R5, R100, 0.25 ;  /* 0x3e80000064057820 */ /* 0x000fe20000400000 */
[----:B------:R-:W-:Y:S01]  /*4e50*/  LEA.HI R23, R7, R10, RZ, 0x1f ;  /* 0x0000000a07177211 */ /* 0x000fe200078ff8ff */
[----:B------:R-:W-:Y:S01]  /*4e60*/  FMUL R7, R98, 0.25 ;  /* 0x3e80000062077820 */ /* 0x000fe20000400000 */
[----:B------:R-:W-:Y:S01]  /*4e70*/  FSEL R12, R4, R101, P1 ;  /* 0x00000065040c7208 */ /* 0x000fe20000800000 */
[----:B------:R-:W-:Y:S01]  /*4e80*/  FMUL R4, R97, 0.25 ;  /* 0x3e80000061047820 */ /* 0x000fe20000400000 */
[----:B------:R-:W-:Y:S01]  /*4e90*/  FSEL R100, R5, R100, P1 ;  /* 0x0000006405647208 */ /* 0x000fe20000800000 */
[----:B------:R-:W-:Y:S01]  /*4ea0*/  FMUL R5, R96, 0.25 ;  /* 0x3e80000060057820 */ /* 0x000fe20000400000 */
[----:B------:R-:W-:-:S02]  /*4eb0*/  FSETP.GEU.AND P3, PT, R222, 1.175494350822287508e-38, PT ;  /* 0x00800000de00780b */ /* 0x000fc40003f6e000 */
[----:B------:R-:W-:Y:S01]  /*4ec0*/  FSEL R16, R4, R97, P1 ;  /* 0x0000006104107208 */ /* 0x000fe20000800000 */
[----:B------:R-:W-:Y:S01]  /*4ed0*/  FMUL R4, R221, 8388608 ;  /* 0x4b000000dd047820 */ /* 0x000fe20000400000 */
[----:B------:R-:W-:Y:S01]  /*4ee0*/  FSEL R96, R5, R96, P1 ;  /* 0x0000006005607208 */ /* 0x000fe20000800000 */
[----:B------:R-:W-:Y:S01]  /*4ef0*/  FMUL R5, R222, 8388608 ;  /* 0x4b000000de057820 */ /* 0x000fe20000400000 */
[----:B------:R-:W-:Y:S01]  /*4f00*/  FSEL R13, R7, R98, P0 ;  /* 0x00000062070d7208 */ /* 0x000fe20000000000 */
[----:B------:R-:W-:Y:S01]  /*4f10*/  FMUL R7, R90, 0.25 ;  /* 0x3e8000005a077820 */ /* 0x000fe20000400000 */
[----:B------:R-:W-:Y:S02]  /*4f20*/  FSEL R24, R4, R221, !P2 ;  /* 0x000000dd04187208 */ /* 0x000fe40005000000 */
[----:B------:R-:W-:Y:S02]  /*4f30*/  FSETP.GEU.AND P4, PT, |R222|, 1.175494350822287508e-38, PT ;  /* 0x00800000de00780b */ /* 0x000fe40003f8e200 */
[C---:B------:R-:W-:Y:S01]  /*4f40*/  FSETP.GEU.AND P5, PT, |R221|.reuse, 1.175494350822287508e-38, PT ;  /* 0x00800000dd00780b */ /* 0x040fe20003fae200 */
[----:B------:R-:W-:Y:S01]  /*4f50*/  @P1 FMUL R221, R221, 0.25 ;  /* 0x3e800000dddd1820 */ /* 0x000fe20000400000 */
[----:B------:R-:W-:Y:S01]  /*4f60*/  FSEL R27, R5, R222, !P3 ;  /* 0x000000de051b7208 */ /* 0x000fe20005800000 */
[----:B------:R-:W-:Y:S01]  /*4f70*/  VIADD R5, R24, 0xc0cafb0d ;  /* 0xc0cafb0d18057836 */ /* 0x000fe20000000000 */
[----:B------:R-:W-:Y:S01]  /*4f80*/  FSEL R95, R6, R95, P0 ;  /* 0x0000005f065f7208 */ /* 0x000fe20000000000 */
[----:B------:R-:W-:Y:S01]  /*4f90*/  FMUL R6, R91, 0.25 ;  /* 0x3e8000005b067820 */ /* 0x000fe20000400000 */
[----:B------:R-:W-:Y:S01]  /*4fa0*/  FSEL R17, R7, R90, P0 ;  /* 0x0000005a07117208 */ /* 0x000fe20000000000 */
[----:B------:R-:W-:Y:S01]  /*4fb0*/  FMUL R7, R92, 0.25 ;  /* 0x3e8000005c077820 */ /* 0x000fe20000400000 */
[----:B------:R-:W-:Y:S01]  /*4fc0*/  @P0 FMUL R222, R222, 0.25 ;  /* 0x3e800000dede0820 */ /* 0x000fe20000400000 */
[----:B------:R-:W-:-:S02]  /*4fd0*/  LOP3.LUT R5, R5, 0xff800000, RZ, 0xc0, !PT ;  /* 0xff80000005057812 */ /* 0x000fc400078ec0ff */
[----:B------:R-:W-:Y:S01]  /*4fe0*/  LOP3.LUT R8, R9, R8, RZ, 0xfc, !PT ;  /* 0x0000000809087212 */ /* 0x000fe200078efcff */
[----:B------:R-:W-:Y:S01]  /*4ff0*/  FMUL R9, R94, 0.25 ;  /* 0x3e8000005e097820 */ /* 0x000fe20000400000 */
[----:B------:R-:W-:Y:S01]  /*5000*/  FSEL R91, R6, R91, P0 ;  /* 0x0000005b065b7208 */ /* 0x000fe20000000000 */
[----:B------:R-:W-:Y:S01]  /*5010*/  FMUL R6, R93, 0.25 ;  /* 0x3e8000005d067820 */ /* 0x000fe20000400000 */
[----:B------:R-:W-:Y:S01]  /*5020*/  FSEL R92, R7, R92, P1 ;  /* 0x0000005c075c7208 */ /* 0x000fe20000800000 */
[----:B------:R-:W-:Y:S01]  /*5030*/  @!P4 FMUL R222, R222, 16777216 ;  /* 0x4b800000dedec820 */ /* 0x000fe20000400000 */
[----:B------:R-:W-:Y:S01]  /*5040*/  FSEL R4, RZ, -23, P2 ;  /* 0xc1b80000ff047808 */ /* 0x000fe20001000000 */
[----:B------:R-:W-:Y:S01]  /*5050*/  @!P5 FMUL R221, R221, 16777216 ;  /* 0x4b800000ddddd820 */ /* 0x000fe20000400000 */
[----:B------:R-:W-:Y:S01]  /*5060*/  I2FP.F32.S32 R7, R5 ;  /* 0x0000000500077245 */ /* 0x000fe20000201400 */
[----:B------:R-:W2:Y:S01]  /*5070*/  MUFU.RCP R10, R222 ;  /* 0x000000de000a7308 */ /* 0x000ea20000001000 */
[----:B------:R-:W-:Y:S01]  /*5080*/  FSEL R15, R9, R94, P0 ;  /* 0x0000005e090f7208 */ /* 0x000fe20000000000 */
[----:B------:R-:W-:Y:S01]  /*5090*/  IMAD.SHL.U32 R9, R0, 0x8, RZ ;  /* 0x0000000800097824 */ /* 0x000fe200078e00ff */
[----:B------:R-:W-:Y:S01]  /*50a0*/  FSEL R20, R6, R93, P1 ;  /* 0x0000005d06147208 */ /* 0x000fe20000800000 */
[----:B------:R-:W-:Y:S01]  /*50b0*/  FFMA.FTZ R4, R7, 1.1920928955078125e-07, R4 ;  /* 0x3400000007047823 */ /* 0x000fe20000010004 */
[----:B------:R-:W-:Y:S01]  /*50c0*/  VIADD R6, R27, 0xc0cafb0d ;  /* 0xc0cafb0d1b067836 */ /* 0x000fe20000000000 */
[----:B------:R-:W-:Y:S01]  /*50d0*/  FSEL R22, R14, R89, P1 ;  /* 0x000000590e167208 */ /* 0x000fe20000800000 */
[----:B------:R-:W-:Y:S01]  /*50e0*/  @!P4 FMUL R103, R103, 16777216 ;  /* 0x4b8000006767c820 */ /* 0x000fe20000400000 */
[----:B------:R-:W3:Y:S01]  /*50f0*/  MUFU.RCP R7, R221 ;  /* 0x000000dd00077308 */ /* 0x000ee20000001000 */
[----:B------:R-:W-:Y:S01]  /*5100*/  LOP3.LUT R32, R8, 0x38, R9, 0xf8, !PT ;  /* 0x0000003808207812 */ /* 0x000fe200078ef809 */
[----:B------:R-:W-:Y:S01]  /*5110*/  @!P4 FMUL R11, R11, 16777216 ;  /* 0x4b8000000b0bc820 */ /* 0x000fe20000400000 */
[----:B------:R-:W-:Y:S01]  /*5120*/  LOP3.LUT R8, R6, 0xff800000, RZ, 0xc0, !PT ;  /* 0xff80000006087812 */ /* 0x000fe200078ec0ff */
[----:B------:R-:W-:Y:S01]  /*5130*/  @!P4 FMUL R99, R99, 16777216 ;  /* 0x4b8000006363c820 */ /* 0x000fe20000400000 */
[----:B------:R-:W-:Y:S01]  /*5140*/  LOP3.LUT R18, R9, 0x38, RZ, 0xc0, !PT ;  /* 0x0000003809127812 */ /* 0x000fe200078ec0ff */
[----:B------:R-:W-:Y:S01]  /*5150*/  @!P4 FMUL R13, R13, 16777216 ;  /* 0x4b8000000d0dc820 */ /* 0x000fe20000400000 */
[----:B------:R-:W-:Y:S01]  /*5160*/  FSEL R88, R19, R88, P1 ;  /* 0x0000005813587208 */ /* 0x000fe20000800000 */
[----:B------:R-:W-:Y:S01]  /*5170*/  @!P4 FMUL R95, R95, 16777216 ;  /* 0x4b8000005f5fc820 */ /* 0x000fe20000400000 */
[----:B------:R-:W-:Y:S01]  /*5180*/  FSEL R6, RZ, -23, P3 ;  /* 0xc1b80000ff067808 */ /* 0x000fe20001800000 */
[----:B------:R-:W-:Y:S01]  /*5190*/  @!P4 FMUL R15, R15, 16777216 ;  /* 0x4b8000000f0fc820 */ /* 0x000fe20000400000 */
[----:B------:R-:W-:Y:S01]  /*51a0*/  I2FP.F32.S32 R9, R8 ;  /* 0x0000000800097245 */ /* 0x000fe20000201400 */
[----:B------:R-:W-:Y:S01]  /*51b0*/  @!P4 FMUL R91, R91, 16777216 ;  /* 0x4b8000005b5bc820 */ /* 0x000fe20000400000 */
[----:B------:R-:W-:Y:S01]  /*51c0*/  @!P4 FMUL R17, R17, 16777216 ;  /* 0x4b8000001111c820 */ /* 0x000fe20000400000 */
[----:B------:R-:W-:Y:S01]  /*51d0*/  @!P5 FMUL R20, R20, 16777216 ;  /* 0x4b8000001414d820 */ /* 0x000fe20000400000 */
[----:B------:R-:W-:Y:S01]  /*51e0*/  @!P5 FMUL R92, R92, 16777216 ;  /* 0x4b8000005c5cd820 */ /* 0x000fe20000400000 */
[----:B------:R-:W-:Y:S01]  /*51f0*/  @!P5 FMUL R22, R22, 16777216 ;  /* 0x4b8000001616d820 */ /* 0x000fe20000400000 */
[----:B------:R-:W-:Y:S01]  /*5200*/  @!P5 FMUL R88, R88, 16777216 ;  /* 0x4b8000005858d820 */ /* 0x000fe20000400000 */
[----:B------:R-:W-:-:S02]  /*5210*/  IMAD.IADD R44, R18, 0x1, R23 ;  /* 0x00000001122c7824 */ /* 0x000fc400078e0217 */
[----:B------:R-:W-:Y:S01]  /*5220*/  FFMA.FTZ R9, R9, 1.1920928955078125e-07, R6 ;  /* 0x3400000009097823 */ /* 0x000fe20000010006 */
[----:B------:R-:W-:Y:S01]  /*5230*/  @!P5 FMUL R12, R12, 16777216 ;  /* 0x4b8000000c0cd820 */ /* 0x000fe20000400000 */
[----:B------:R-:W-:Y:S01]  /*5240*/  @!P5 FMUL R100, R100, 16777216 ;  /* 0x4b8000006464d820 */ /* 0x000fe20000400000 */
[----:B------:R-:W-:Y:S01]  /*5250*/  @!P5 FMUL R16, R16, 16777216 ;  /* 0x4b8000001010d820 */ /* 0x000fe20000400000 */
[C---:B--2---:R-:W-:Y:S01]  /*5260*/  FMUL R103, R10.reuse, R103 ;  /* 0x000000670a677220 */ /* 0x044fe20000400000 */
[C---:B------:R-:W-:Y:S01]  /*5270*/  FMUL R6, R10.reuse, R11 ;  /* 0x0000000b0a067220 */ /* 0x040fe20000400000 */
[C---:B------:R-:W-:Y:S01]  /*5280*/  FMUL R99, R10.reuse, R99 ;  /* 0x000000630a637220 */ /* 0x040fe20000400000 */
[C---:B------:R-:W-:Y:S01]  /*5290*/  FMUL R14, R10.reuse, R13 ;  /* 0x0000000d0a0e7220 */ /* 0x040fe20000400000 */
[C---:B------:R-:W-:Y:S01]  /*52a0*/  FMUL R95, R10.reuse, R95 ;  /* 0x0000005f0a5f7220 */ /* 0x040fe20000400000 */
[C---:B------:R-:W-:Y:S01]  /*52b0*/  FMUL R18, R10.reuse, R15 ;  /* 0x0000000f0a127220 */ /* 0x040fe20000400000 */
[----:B------:R-:W-:Y:S01]  /*52c0*/  FMUL R91, R10, R91 ;  /* 0x0000005b0a5b7220 */ /* 0x000fe20000400000 */
[----:B------:R-:W-:Y:S01]  /*52d0*/  @!P5 FMUL R96, R96, 16777216 ;  /* 0x4b8000006060d820 */ /* 0x000fe20000400000 */
[----:B------:R-:W-:Y:S01]  /*52e0*/  FMUL R10, R10, R17 ;  /* 0x000000110a0a7220 */ /* 0x000fe20000400000 */
[C---:B---3--:R-:W-:Y:S01]  /*52f0*/  FMUL R22, R7.reuse, R22 ;  /* 0x0000001607167220 */ /* 0x048fe20000400000 */
[C---:B------:R-:W-:Y:S01]  /*5300*/  FMUL R15, R7.reuse, R88 ;  /* 0x00000058070f7220 */ /* 0x040fe20000400000 */
[C---:B------:R-:W-:Y:S01]  /*5310*/  FMUL R20, R7.reuse, R20 ;  /* 0x0000001407147220 */ /* 0x040fe20000400000 */
[C---:B------:R-:W-:Y:S01]  /*5320*/  FMUL R13, R7.reuse, R92 ;  /* 0x0000005c070d7220 */ /* 0x040fe20000400000 */
[C---:B------:R-:W-:Y:S01]  /*5330*/  FMUL R12, R7.reuse, R12 ;  /* 0x0000000c070c7220 */ /* 0x040fe20000400000 */
[C---:B------:R-:W-:Y:S01]  /*5340*/  FMUL R11, R7.reuse, R100 ;  /* 0x00000064070b7220 */ /* 0x040fe20000400000 */
[C---:B------:R-:W-:Y:S01]  /*5350*/  FMUL R16, R7.reuse, R16 ;  /* 0x0000001007107220 */ /* 0x040fe20000400000 */
[----:B------:R-:W-:Y:S01]  /*5360*/  FMUL R7, R7, R96 ;  /* 0x0000006007077220 */ /* 0x000fe20000400000 */
[----:B------:R-:W-:Y:S01]  /*5370*/  F2FP.SATFINITE.E4M3.F32.PACK_AB_MERGE_C R10, R91, R10, RZ ;  /* 0x0000000a5b0a723e */ /* 0x000fe200048070ff */
[----:B------:R-:W-:Y:S01]  /*5380*/  IMAD.IADD R5, R24, 0x1, -R5 ;  /* 0x0000000118057824 */ /* 0x000fe200078e0a05 */
[----:B------:R-:W-:Y:S01]  /*5390*/  F2FP.SATFINITE.E4M3.F32.PACK_AB_MERGE_C R15, R22, R15, RZ ;  /* 0x0000000f160f723e */ /* 0x000fe200048070ff */
[----:B------:R-:W-:Y:S01]  /*53a0*/  IMAD.IADD R8, R27, 0x1, -R8 ;  /* 0x000000011b087824 */ /* 0x000fe200078e0a08 */
[----:B------:R-:W-:Y:S01]  /*53b0*/  F2FP.SATFINITE.E4M3.F32.PACK_AB_MERGE_C R13, R20, R13, RZ ;  /* 0x0000000d140d723e */ /* 0x000fe200048070ff */
[----:B------:R-:W-:Y:S01]  /*53c0*/  FADD R5, R5, -1 ;  /* 0xbf80000005057421 */ /* 0x000fe20000000000 */
[----:B------:R-:W-:Y:S01]  /*53d0*/  F2FP.SATFINITE.E4M3.F32.PACK_AB_MERGE_C R7, R16, R7, RZ ;  /* 0x000000071007723e */ /* 0x000fe200048070ff */
[----:B------:R-:W-:Y:S01]  /*53e0*/  FADD R8, R8, -1 ;  /* 0xbf80000008087421 */ /* 0x000fe20000000000 */
[----:B------:R-:W-:-:S02]  /*53f0*/  LOP3.LUT R16, R10, 0xffff, RZ, 0xc0, !PT ;  /* 0x0000ffff0a107812 */ /* 0x000fc400078ec0ff */
[----:B------:R-:W-:Y:S02]  /*5400*/  LOP3.LUT R15, R15, 0xffff, RZ, 0xc0, !PT ;  /* 0x0000ffff0f0f7812 */ /* 0x000fe400078ec0ff */
[----:B------:R-:W-:Y:S02]  /*5410*/  LOP3.LUT R10, R13, 0xffff, RZ, 0xc0, !PT ;  /* 0x0000ffff0d0a7812 */ /* 0x000fe400078ec0ff */
[----:B------:R-:W-:Y:S02]  /*5420*/  LOP3.LUT R19, R7, 0xffff, RZ, 0xc0, !PT ;  /* 0x0000ffff07137812 */ /* 0x000fe400078ec0ff */
[----:B------:R-:W-:Y:S02]  /*5430*/  F2FP.SATFINITE.E4M3.F32.PACK_AB_MERGE_C R103, R103, R6, RZ ;  /* 0x000000066767723e */ /* 0x000fe400048070ff */
[----:B------:R-:W-:Y:S02]  /*5440*/  SHF.R.U32.HI R6, RZ, 0x8, R15 ;  /* 0x00000008ff067819 */ /* 0x000fe4000001160f */
[----:B------:R-:W-:-:S02]  /*5450*/  SHF.R.U32.HI R7, RZ, 0x8, R10 ;  /* 0x00000008ff077819 */ /* 0x000fc4000001160a */
[----:B------:R-:W-:Y:S02]  /*5460*/  F2FP.SATFINITE.E4M3.F32.PACK_AB_MERGE_C R18, R95, R18, RZ ;  /* 0x000000125f12723e */ /* 0x000fe400048070ff */
[----:B------:R-:W-:Y:S02]  /*5470*/  F2FP.SATFINITE.E4M3.F32.PACK_AB_MERGE_C R11, R12, R11, RZ ;  /* 0x0000000b0c0b723e */ /* 0x000fe400048070ff */
[----:B------:R-:W-:Y:S02]  /*5480*/  PRMT R12, R15, 0x3340, R10 ;  /* 0x000033400f0c7816 */ /* 0x000fe4000000000a */
[----:B------:R-:W-:Y:S02]  /*5490*/  PRMT R13, R19, 0x3340, R0 ;  /* 0x00003340130d7816 */ /* 0x000fe40000000000 */
[----:B------:R-:W-:Y:S02]  /*54a0*/  SHF.R.U32.HI R10, RZ, 0x8, R19 ;  /* 0x00000008ff0a7819 */ /* 0x000fe40000011613 */
[----:B------:R-:W-:-:S02]  /*54b0*/  F2FP.SATFINITE.E4M3.F32.PACK_AB_MERGE_C R14, R99, R14, RZ ;  /* 0x0000000e630e723e */ /* 0x000fc400048070ff */
[----:B------:R-:W-:Y:S02]  /*54c0*/  LOP3.LUT R7, R7, 0xffff, RZ, 0xc0, !PT ;  /* 0x0000ffff07077812 */ /* 0x000fe400078ec0ff */
[----:B------:R-:W-:Y:S02]  /*54d0*/  LOP3.LUT R6, R6, 0xffff, RZ, 0xc0, !PT ;  /* 0x0000ffff06067812 */ /* 0x000fe400078ec0ff */
[----:B------:R-:W-:Y:S02]  /*54e0*/  LOP3.LUT R17, R18, 0xffff, RZ, 0xc0, !PT ;  /* 0x0000ffff12117812 */ /* 0x000fe400078ec0ff */
[----:B------:R-:W-:Y:S02]  /*54f0*/  PRMT R12, R12, 0x5410, R13 ;  /* 0x000054100c0c7816 */ /* 0x000fe4000000000d */
[----:B------:R-:W-:Y:S02]  /*5500*/  LOP3.LUT R13, R10, 0xffff, RZ, 0xc0, !PT ;  /* 0x0000ffff0a0d7812 */ /* 0x000fe400078ec0ff */
[----:B------:R-:W-:-:S02]  /*5510*/  LOP3.LUT R23, R14, 0xffff, RZ, 0xc0, !PT ;  /* 0x0000ffff0e177812 */ /* 0x000fc400078ec0ff */
[----:B------:R-:W-:Y:S02]  /*5520*/  PRMT R10, R6, 0x3340, R7 ;  /* 0x00003340060a7816 */ /* 0x000fe40000000007 */
[--C-:B------:R-:W-:Y:S02]  /*5530*/  SHF.R.U32.HI R7, RZ, 0x8, R17.reuse ;  /* 0x00000008ff077819 */ /* 0x100fe40000011611 */
[----:B------:R-:W-:Y:S02]  /*5540*/  SHF.R.U32.HI R6, RZ, 0x8, R16 ;  /* 0x00000008ff067819 */ /* 0x000fe40000011610 */
[----:B------:R-:W-:Y:S02]  /*5550*/  PRMT R15, R23, 0x3340, R0 ;  /* 0x00003340170f7816 */ /* 0x000fe40000000000 */
[----:B------:R-:W-:Y:S01]  /*5560*/  PRMT R14, R16, 0x3340, R17 ;  /* 0x00003340100e7816 */ /* 0x000fe20000000011 */
[----:B------:R-:W-:Y:S01]  /*5570*/  IMAD.MOV.U32 R17, RZ, RZ, 0x3dc6b27f ;  /* 0x3dc6b27fff117424 */ /* 0x000fe200078e00ff */
[----:B------:R-:W-:-:S02]  /*5580*/  LOP3.LUT R7, R7, 0xffff, RZ, 0xc0, !PT ;  /* 0x0000ffff07077812 */ /* 0x000fc400078ec0ff */
[----:B------:R-:W-:Y:S02]  /*5590*/  LOP3.LUT R6, R6, 0xffff, RZ, 0xc0, !PT ;  /* 0x0000ffff06067812 */ /* 0x000fe400078ec0ff */
[----:B------:R-:W-:Y:S02]  /*55a0*/  PRMT R14, R14, 0x5410, R15 ;  /* 0x000054100e0e7816 */ /* 0x000fe4000000000f */
[----:B------:R-:W-:Y:S01]  /*55b0*/  PRMT R15, R6, 0x3340, R7 ;  /* 0x00003340060f7816 */ /* 0x000fe20000000007 */
[-C--:B------:R-:W-:Y:S01]  /*55c0*/  FFMA.FTZ R6, R5, R17.reuse, -0.16845393180847167969 ;  /* 0xbe2c7f3005067423 */ /* 0x080fe20000010011 */
[----:B------:R-:W-:Y:S02]  /*55d0*/  SHF.R.U32.HI R7, RZ, 0x8, R23 ;  /* 0x00000008ff077819 */ /* 0x000fe40000011617 */
[----:B------:R-:W-:Y:S01]  /*55e0*/  LOP3.LUT R11, R11, 0xffff, RZ, 0xc0, !PT ;  /* 0x0000ffff0b0b7812 */ /* 0x000fe200078ec0ff */
[----:B------:R-:W-:Y:S01]  /*55f0*/  FFMA.FTZ R6, R5, R6, 0.1716887056827545166 ;  /* 0x3e2fcf2a05067423 */ /* 0x000fe20000010006 */
[----:B------:R-:W-:Y:S01]  /*5600*/  LOP3.LUT R16, R7, 0xffff, RZ, 0xc0, !PT ;  /* 0x0000ffff07107812 */ /* 0x000fe200078ec0ff */
[----:B------:R-:W-:Y:S01]  /*5610*/  FFMA.FTZ R7, R8, R17, -0.16845393180847167969 ;  /* 0xbe2c7f3008077423 */ /* 0x000fe20000010011 */
[----:B------:R-:W-:Y:S01]  /*5620*/  PRMT R13, R13, 0x3340, R0 ;  /* 0x000033400d0d7816 */ /* 0x000fe20000000000 */
[C---:B------:R-:W-:Y:S01]  /*5630*/  FFMA.FTZ R6, R5.reuse, R6, -0.17900948226451873779 ;  /* 0xbe374e4305067423 */ /* 0x040fe20000010006 */
[----:B------:R-:W-:Y:S01]  /*5640*/  PRMT R16, R16, 0x3340, R1 ;  /* 0x0000334010107816 */ /* 0x000fe20000000001 */
[----:B------:R-:W-:Y:S01]  /*5650*/  FFMA.FTZ R7, R8, R7, 0.1716887056827545166 ;  /* 0x3e2fcf2a08077423 */ /* 0x000fe20000010007 */
[----:B------:R-:W-:Y:S01]  /*5660*/  PRMT R12, R12, 0x4210, R11 ;  /* 0x000042100c0c7816 */ /* 0x000fe2000000000b */
[----:B------:R-:W-:Y:S01]  /*5670*/  FFMA.FTZ R6, R5, R6, 0.20512372255325317383 ;  /* 0x3e520bf405067423 */ /* 0x000fe20000010006 */
[----:B------:R-:W-:Y:S01]  /*5680*/  PRMT R10, R10, 0x5410, R13 ;  /* 0x000054100a0a7816 */ /* 0x000fe2000000000d */
[----:B------:R-:W-:Y:S01]  /*5690*/  FFMA.FTZ R7, R8, R7, -0.17900948226451873779 ;  /* 0xbe374e4308077423 */ /* 0x000fe20000010007 */
[----:B------:R-:W-:Y:S01]  /*56a0*/  LOP3.LUT R103, R103, 0xffff, RZ, 0xc0, !PT ;  /* 0x0000ffff67677812 */ /* 0x000fe200078ec0ff */
[----:B------:R-:W-:Y:S01]  /*56b0*/  FFMA.FTZ R6, R5, R6, -0.24046532809734344482 ;  /* 0xbe763c8b05067423 */ /* 0x000fe20000010006 */
[----:B------:R-:W-:Y:S01]  /*56c0*/  PRMT R16, R15, 0x5410, R16 ;  /* 0x000054100f107816 */ /* 0x000fe20000000010 */
[----:B------:R2:W-:Y:S01]  /*56d0*/  STS [R21+UR27], R12 ;  /* 0x0000000c15007988 */ /* 0x0005e2000800081b */
[----:B------:R-:W-:Y:S01]  /*56e0*/  PRMT R10, R10, 0x5210, R11 ;  /* 0x000052100a0a7816 */ /* 0x000fe2000000000b */
[C---:B------:R-:W-:Y:S01]  /*56f0*/  FFMA.FTZ R6, R5.reuse, R6, 0.28857114911079406738 ;  /* 0x3e93bf9905067423 */ /* 0x040fe20000010006 */
[--C-:B------:R-:W-:Y:S01]  /*5700*/  PRMT R15, R14, 0x4210, R103.reuse ;  /* 0x000042100e0f7816 */ /* 0x100fe20000000067 */
[----:B------:R-:W-:Y:S01]  /*5710*/  FFMA.FTZ R7, R8, R7, 0.20512372255325317383 ;  /* 0x3e520bf408077423 */ /* 0x000fe20000010007 */
[----:B------:R-:W-:Y:S01]  /*5720*/  PRMT R103, R16, 0x5210, R103 ;  /* 0x0000521010677816 */ /* 0x000fe20000000067 */
[C---:B------:R-:W-:Y:S01]  /*5730*/  FFMA.FTZ R6, R5.reuse, R6, -0.36067417263984680176 ;  /* 0xbeb8aa4905067423 */ /* 0x040fe20000010006 */
[----:B------:R-:W-:Y:S01]  /*5740*/  STS [R21+UR27+0x100], R10 ;  /* 0x0001000a15007988 */ /* 0x000fe2000800081b */
[----:B------:R-:W-:Y:S01]  /*5750*/  ISETP.GE.U32.AND P0, PT, R24, 0x7f800000, PT ;  /* 0x7f8000001800780c */ /* 0x000fe20003f06070 */
[----:B------:R-:W-:Y:S01]  /*5760*/  FFMA.FTZ R7, R8, R7, -0.24046532809734344482 ;  /* 0xbe763c8b08077423 */ /* 0x000fe20000010007 */
[----:B------:R-:W-:Y:S01]  /*5770*/  FFMA.FTZ R6, R5, R6, 0.48089820146560668945 ;  /* 0x3ef6384a05067423 */ /* 0x000fe20000010006 */
[----:B--2---:R-:W-:-:S02]  /*5780*/  LOP3.LUT R12, R21, 0x40, RZ, 0x3c, !PT ;  /* 0x00000040150c7812 */ /* 0x004fc400078e3cff */
[----:B------:R-:W-:Y:S01]  /*5790*/  SHF.R.U32.HI R11, RZ, 0x6, R0 ;  /* 0x00000006ff0b7819 */ /* 0x000fe20000011600 */
[----:B------:R-:W-:Y:S01]  /*57a0*/  FFMA.FTZ R6, R5, R6, -0.72134751081466674805 ;  /* 0xbf38aa3b05067423 */ /* 0x000fe20000010006 */
[C---:B------:R-:W-:Y:S01]  /*57b0*/  FFMA.FTZ R7, R8.reuse, R7, 0.28857114911079406738 ;  /* 0x3e93bf9908077423 */ /* 0x040fe20000010007 */
[----:B------:R2:W-:Y:S01]  /*57c0*/  STS [R12+UR27+0x400], R15 ;  /* 0x0004000f0c007988 */ /* 0x0005e2000800081b */
[----:B------:R-:W-:Y:S01]  /*57d0*/  SGXT.U32 R11, R11, 0x2 ;  /* 0x000000020b0b781a */ /* 0x000fe20000000000 */
[----:B------:R-:W-:Y:S01]  /*57e0*/  FMUL R6, R5, R6 ;  /* 0x0000000605067220 */ /* 0x000fe20000400000 */
[C---:B------:R-:W-:Y:S01]  /*57f0*/  FFMA.FTZ R7, R8.reuse, R7, -0.36067417263984680176 ;  /* 0xbeb8aa4908077423 */ /* 0x040fe20000010007 */
[----:B------:R3:W-:Y:S01]  /*5800*/  STS [R12+UR27+0x500], R103 ;  /* 0x000500670c007988 */ /* 0x0007e2000800081b */
[----:B------:R-:W-:Y:S01]  /*5810*/  ISETP.GE.U32.AND P3, PT, R27, 0x7f800000, PT ;  /* 0x7f8000001b00780c */ /* 0x000fe20003f66070 */
[----:B------:R-:W-:Y:S01]  /*5820*/  FMUL R6, R5, R6 ;  /* 0x0000000605067220 */ /* 0x000fe20000400000 */
[----:B0-----:R-:W-:Y:S01]  /*5830*/  IMAD R11, R11, R38, RZ ;  /* 0x000000260b0b7224 */ /* 0x001fe200078e02ff */
[----:B------:R-:W-:Y:S01]  /*5840*/  BAR.SYNC.DEFER_BLOCKING 0x0 ;  /* 0x0000000000007b1d */ /* 0x000fe20000010000 */
[----:B------:R-:W-:Y:S01]  /*5850*/  FFMA.FTZ R7, R8, R7, 0.48089820146560668945 ;  /* 0x3ef6384a08077423 */ /* 0x000fe20000010007 */
[----:B------:R-:W-:Y:S01]  /*5860*/  FFMA.FTZ R5, R5, 1.4426950216293334961, R6 ;  /* 0x3fb8aa3b05057823 */ /* 0x000fe20000010006 */
[----:B------:R-:W-:Y:S01]  /*5870*/  IMAD R13, R38, 0x4, R11 ;  /* 0x00000004260d7824 */ /* 0x000fe200078e020b */
[----:B------:R-:W-:Y:S01]  /*5880*/  LOP3.LUT R41, R32, 0x4, RZ, 0x3c, !PT ;  /* 0x0000000420297812 */ /* 0x000fe200078e3cff */
[----:B------:R-:W-:Y:S01]  /*5890*/  FFMA.FTZ R7, R8, R7, -0.72134751081466674805 ;  /* 0xbf38aa3b08077423 */ /* 0x000fe20000010007 */
[----:B------:R-:W-:Y:S01]  /*58a0*/  FADD R36, R4, R5 ;  /* 0x0000000504247221 */ /* 0x000fe20000000000 */
[----:B------:R-:W-:Y:S01]  /*58b0*/  @P0 IMAD.MOV.U32 R4, RZ, RZ, 0x7f800000 ;  /* 0x7f800000ff040424 */ /* 0x000fe200078e00ff */
[----:B------:R-:W-:Y:S01]  /*58c0*/  LEA.HI R23, R0, 0x1c, RZ, 0x1a ;  /* 0x0000001c00177811 */ /* 0x000fe200078fd0ff */
[----:B------:R-:W-:Y:S01]  /*58d0*/  IMAD R5, R2, UR5, RZ ;  /* 0x0000000502057c24 */ /* 0x000fe2000f8e02ff */
[----:B------:R-:W-:Y:S01]  /*58e0*/  USHF.R.S32.HI UR5, URZ, 0x1f, UR4 ;  /* 0x0000001f3f057899 */ /* 0x000fe20008011404 */
[----:B------:R-:W-:Y:S01]  /*58f0*/  @P0 FFMA.FTZ R36, R24, R4, +INF ;  /* 0x7f80000018240423 */ /* 0x000fe20000010004 */
[----:B--2---:R-:W-:Y:S01]  /*5900*/  IMAD R15, R38, 0x4, R13 ;  /* 0x00000004260f7824 */ /* 0x004fe200078e020d */
[----:B------:R-:W-:Y:S01]  /*5910*/  LEA.HI R31, R0, 0x2c, RZ, 0x1a ;  /* 0x0000002c001f7811 */ /* 0x000fe200078fd0ff */
[----:B------:R-:W-:Y:S01]  /*5920*/  FMUL R7, R8, R7 ;  /* 0x0000000708077220 */ /* 0x000fe20000400000 */
[----:B-1----:R-:W-:Y:S01]  /*5930*/  IADD3 R34, P0, P4, R5, UR4, R34 ;  /* 0x0000000405227c10 */ /* 0x002fe2000fc1e022 */
[----:B------:R-:W-:Y:S01]  /*5940*/  IMAD R17, R38, 0x8, R15 ;  /* 0x0000000826117824 */ /* 0x000fe200078e020f */
[----:B------:R-:W-:Y:S01]  /*5950*/  SHF.R.S32.HI R4, RZ, 0x1f, R5 ;  /* 0x0000001fff047819 */ /* 0x000fe20000011405 */
[----:B------:R-:W-:Y:S01]  /*5960*/  FMUL R7, R8, R7 ;  /* 0x0000000708077220 */ /* 0x000fe20000400000 */
[----:B------:R-:W-:Y:S01]  /*5970*/  LEA.HI R5, R0, 0xc, RZ, 0x1a ;  /* 0x0000000c00057811 */ /* 0x000fe200078fd0ff */
[----:B------:R-:W-:Y:S01]  /*5980*/  IMAD R19, R38, 0x4, R17 ;  /* 0x0000000426137824 */ /* 0x000fe200078e0211 */
[----:B------:R-:W-:Y:S01]  /*5990*/  IADD3.X R46, R4, UR5, R35, P0, P4 ;  /* 0x00000005042e7c10 */ /* 0x000fe200087e8423 */
[----:B------:R-:W-:Y:S01]  /*59a0*/  FFMA.FTZ R8, R8, 1.4426950216293334961, R7 ;  /* 0x3fb8aa3b08087823 */ /* 0x000fe20000010007 */
[C---:B------:R-:W-:Y:S01]  /*59b0*/  LOP3.LUT P0, RZ, R0.reuse, 0xc0, RZ, 0xc0, !PT ;  /* 0x000000c000ff7812 */ /* 0x040fe2000780c0ff */
[----:B------:R-:W0:Y:S01]  /*59c0*/  LDS R40, [R32+UR27] ;  /* 0x0000001b20287984 */ /* 0x000e220008000800 */
[----:B------:R-:W-:Y:S01]  /*59d0*/  LEA.HI R39, R0, 0x3c, RZ, 0x1a ;  /* 0x0000003c00277811 */ /* 0x000fe200078fd0ff */
[----:B------:R-:W-:Y:S01]  /*59e0*/  IMAD R0, R5, R38, RZ ;  /* 0x0000002605007224 */ /* 0x000fe200078e02ff */
[----:B------:R-:W-:Y:S01]  /*59f0*/  IADD3 R4, P5, R11, R34, RZ ;  /* 0x000000220b047210 */ /* 0x000fe20007fbe0ff */
[----:B------:R-:W1:Y:S01]  /*5a00*/  LDS R42, [R41+UR27] ;  /* 0x0000001b292a7984 */ /* 0x000e620008000800 */
[----:B------:R-:W-:-:S02]  /*5a10*/  IMAD R21, R38, 0x4, R19 ;  /* 0x0000000426157824 */ /* 0x000fc400078e0213 */
[----:B------:R-:W-:Y:S01]  /*5a20*/  FADD R37, R9, R8 ;  /* 0x0000000809257221 */ /* 0x000fe20000000000 */
[C---:B------:R-:W-:Y:S01]  /*5a30*/  IADD3 R10, P4, R0.reuse, R34, RZ ;  /* 0x00000022000a7210 */ /* 0x040fe20007f9e0ff */
[----:B------:R-:W-:Y:S01]  /*5a40*/  @P3 IMAD.MOV.U32 R6, RZ, RZ, 0x7f800000 ;  /* 0x7f800000ff063424 */ /* 0x000fe200078e00ff */
[-C--:B------:R-:W-:Y:S01]  /*5a50*/  LEA.HI.X.SX32 R5, R11, R46.reuse, 0x1, P5 ;  /* 0x0000002e0b057211 */ /* 0x080fe200028f0eff */
[----:B------:R-:W-:Y:S01]  /*5a60*/  LDS R41, [R41+UR27+0x200] ;  /* 0x0002001b29297984 */ /* 0x000fe20008000800 */
[----:B------:R-:W-:Y:S01]  /*5a70*/  LEA.HI.X.SX32 R11, R0, R46, 0x1, P4 ;  /* 0x0000002e000b7211 */ /* 0x000fe200020f0eff */
[C---:B------:R-:W-:Y:S01]  /*5a80*/  IMAD R25, R38.reuse, 0x8, R21 ;  /* 0x0000000826197824 */ /* 0x040fe200078e0215 */
[C---:B------:R-:W-:Y:S01]  /*5a90*/  FSETP.NEU.AND P1, PT, R27.reuse, RZ, PT ;  /* 0x000000ff1b00720b */ /* 0x040fe20003f2d000 */
[----:B------:R2:W4:Y:S01]  /*5aa0*/  LDS R0, [R32+UR27+0x200] ;  /* 0x0002001b20007984 */ /* 0x0005220008000800 */
[----:B------:R-:W-:Y:S01]  /*5ab0*/  @P3 FFMA.FTZ R37, R27, R6, +INF ;  /* 0x7f8000001b253423 */ /* 0x000fe20000010006 */
[C---:B------:R-:W-:Y:S01]  /*5ac0*/  IMAD R27, R38.reuse, 0x4, R25 ;  /* 0x00000004261b7824 */ /* 0x040fe200078e0219 */
[----:B------:R-:W-:Y:S01]  /*5ad0*/  IADD3 R6, P6, R13, R34, RZ ;  /* 0x000000220d067210 */ /* 0x000fe20007fde0ff */
[----:B------:R-:W-:Y:S01]  /*5ae0*/  IMAD R23, R23, R38, RZ ;  /* 0x0000002617177224 */ /* 0x000fe200078e02ff */
[-C--:B------:R-:W-:Y:S01]  /*5af0*/  IADD3 R8, P3, R15, R34.reuse, RZ ;  /* 0x000000220f087210 */ /* 0x080fe20007f7e0ff */
[C---:B------:R-:W-:Y:S01]  /*5b00*/  IMAD R29, R38.reuse, 0x4, R27 ;  /* 0x00000004261d7824 */ /* 0x040fe200078e021b */
[----:B---3--:R-:W-:Y:S01]  /*5b10*/  IADD3 R12, P5, R17, R34, RZ ;  /* 0x00000022110c7210 */ /* 0x008fe20007fbe0ff */
[----:B------:R-:W-:Y:S01]  /*5b20*/  IMAD R31, R31, R38, RZ ;  /* 0x000000261f1f7224 */ /* 0x000fe200078e02ff */
[-C--:B------:R-:W-:Y:S01]  /*5b30*/  LEA.HI.X.SX32 R7, R13, R46.reuse, 0x1, P6 ;  /* 0x0000002e0d077211 */ /* 0x080fe200030f0eff */
[C---:B------:R-:W-:Y:S01]  /*5b40*/  IMAD R33, R38.reuse, 0x8, R29 ;  /* 0x0000000826217824 */ /* 0x040fe200078e021d */
[----:B------:R-:W-:Y:S01]  /*5b50*/  LEA.HI.X.SX32 R9, R15, R46, 0x1, P3 ;  /* 0x0000002e0f097211 */ /* 0x000fe200018f0eff */
[----:B------:R-:W-:Y:S01]  /*5b60*/  IMAD R39, R39, R38, RZ ;  /* 0x0000002627277224 */ /* 0x000fe200078e02ff */
[-C--:B------:R-:W-:Y:S01]  /*5b70*/  IADD3 R14, P6, R19, R34.reuse, RZ ;  /* 0x00000022130e7210 */ /* 0x080fe20007fde0ff */
[C---:B------:R-:W-:Y:S01]  /*5b80*/  IMAD R35, R38.reuse, 0x4, R33 ;  /* 0x0000000426237824 */ /* 0x040fe200078e0221 */
[-C--:B------:R-:W-:Y:S01]  /*5b90*/  IADD3 R16, P3, R21, R34.reuse, RZ ;  /* 0x0000002215107210 */ /* 0x080fe20007f7e0ff */
[----:B------:R-:W-:Y:S01]  /*5ba0*/  ULDC UR4, c[0x0][0x27c] ;  /* 0x00009f0000047ab9 */ /* 0x000fe20000000800 */
[----:B------:R-:W-:Y:S01]  /*5bb0*/  IADD3 R18, P4, R23, R34, RZ ;  /* 0x0000002217127210 */ /* 0x000fe20007f9e0ff */
[----:B------:R-:W-:Y:S01]  /*5bc0*/  IMAD R38, R38, 0x4, R35 ;  /* 0x0000000426267824 */ /* 0x000fe200078e0223 */
[----:B------:R-:W-:Y:S01]  /*5bd0*/  LEA.HI.X.SX32 R13, R17, R46, 0x1, P5 ;  /* 0x0000002e110d7211 */ /* 0x000fe200028f0eff */
[----:B------:R-:W-:Y:S01]  /*5be0*/  UIMAD UR4, UR26, UR4, URZ ;  /* 0x000000041a0472a4 */ /* 0x000fe2000f8e023f */
[----:B------:R-:W-:-:S02]  /*5bf0*/  FSETP.NEU.AND P2, PT, R24, RZ, PT ;  /* 0x000000ff1800720b */ /* 0x000fc40003f4d000 */
[----:B------:R-:W-:Y:S01]  /*5c00*/  IADD3 R20, P5, R25, R34, RZ ;  /* 0x0000002219147210 */ /* 0x000fe20007fbe0ff */
[----:B------:R-:W-:Y:S01]  /*5c10*/  USHF.L.U32 UR6, UR4, 0x2, URZ ;  /* 0x0000000204067899 */ /* 0x000fe2000800063f */
[-C--:B------:R-:W-:Y:S01]  /*5c20*/  LEA.HI.X.SX32 R15, R19, R46.reuse, 0x1, P6 ;  /* 0x0000002e130f7211 */ /* 0x080fe200030f0eff */
[----:B------:R-:W-:Y:S01]  /*5c30*/  UIMAD.WIDE UR4, UR4, 0x4, URZ ;  /* 0x00000004040478a5 */ /* 0x000fe2000f8e023f */
[----:B------:R-:W-:Y:S02]  /*5c40*/  LEA.HI.X.SX32 R17, R21, R46, 0x1, P3 ;  /* 0x0000002e15117211 */ /* 0x000fe400018f0eff */
[-C--:B------:R-:W-:Y:S02]  /*5c50*/  IADD3 R22, P6, R27, R34.reuse, RZ ;  /* 0x000000221b167210 */ /* 0x080fe40007fde0ff */
[----:B------:R-:W-:Y:S02]  /*5c60*/  IADD3 R24, P3, R29, R34, RZ ;  /* 0x000000221d187210 */ /* 0x000fe40007f7e0ff */
[----:B------:R-:W-:-:S02]  /*5c70*/  LEA.HI.X.SX32 R19, R23, R46, 0x1, P4 ;  /* 0x0000002e17137211 */ /* 0x000fc400020f0eff */
[----:B------:R-:W-:Y:S02]  /*5c80*/  IADD3 R26, P4, R31, R34, RZ ;  /* 0x000000221f1a7210 */ /* 0x000fe40007f9e0ff */
[-C--:B------:R-:W-:Y:S02]  /*5c90*/  LEA.HI.X.SX32 R21, R25, R46.reuse, 0x1, P5 ;  /* 0x0000002e19157211 */ /* 0x080fe400028f0eff */
[-C--:B------:R-:W-:Y:S02]  /*5ca0*/  LEA.HI.X.SX32 R23, R27, R46.reuse, 0x1, P6 ;  /* 0x0000002e1b177211 */ /* 0x080fe400030f0eff */
[----:B------:R-:W-:Y:S02]  /*5cb0*/  LEA.HI.X.SX32 R25, R29, R46, 0x1, P3 ;  /* 0x0000002e1d197211 */ /* 0x000fe400018f0eff */
[-C--:B------:R-:W-:Y:S02]  /*5cc0*/  IADD3 R28, P5, R33, R34.reuse, RZ ;  /* 0x00000022211c7210 */ /* 0x080fe40007fbe0ff */
[----:B------:R-:W-:-:S02]  /*5cd0*/  IADD3 R30, P6, R35, R34, RZ ;  /* 0x00000022231e7210 */ /* 0x000fc40007fde0ff */
[----:B--2---:R-:W-:Y:S02]  /*5ce0*/  IADD3 R32, P3, R38, R34, RZ ;  /* 0x0000002226207210 */ /* 0x004fe40007f7e0ff */
[----:B------:R-:W-:Y:S02]  /*5cf0*/  LEA.HI.X.SX32 R27, R31, R46, 0x1, P4 ;  /* 0x0000002e1f1b7211 */ /* 0x000fe400020f0eff */
[----:B------:R-:W-:Y:S02]  /*5d00*/  IADD3 R34, P4, R39, R34, RZ ;  /* 0x0000002227227210 */ /* 0x000fe40007f9e0ff */
[-C--:B------:R-:W-:Y:S02]  /*5d10*/  LEA.HI.X.SX32 R31, R35, R46.reuse, 0x1, P6 ;  /* 0x0000002e231f7211 */ /* 0x080fe400030f0eff */
[----:B0-----:R-:W-:Y:S02]  /*5d20*/  PRMT R43, R40, 0x7770, RZ ;  /* 0x00007770282b7816 */ /* 0x001fe400000000ff */
[----:B------:R-:W-:-:S02]  /*5d30*/  LEA.HI.X.SX32 R35, R39, R46, 0x1, P4 ;  /* 0x0000002e27237211 */ /* 0x000fc400020f0eff */
[----:B-1----:R-:W-:Y:S01]  /*5d40*/  PRMT R39, R42, 0x7770, RZ ;  /* 0x000077702a277816 */ /* 0x002fe200000000ff */
[----:B------:R0:W-:Y:S01]  /*5d50*/  STG.E.U8 desc[UR28][R4.64], R43 ;  /* 0x0000002b04007986 */ /* 0x0001e2000c10111c */
[----:B------:R-:W-:Y:S02]  /*5d60*/  PRMT R45, R40, 0x7771, RZ ;  /* 0x00007771282d7816 */ /* 0x000fe400000000ff */
[----:B------:R-:W-:Y:S01]  /*5d70*/  PRMT R47, R42, 0x7771, RZ ;  /* 0x000077712a2f7816 */ /* 0x000fe200000000ff */
[----:B------:R4:W-:Y:S01]  /*5d80*/  STG.E.U8 desc[UR28][R6.64], R39 ;  /* 0x0000002706007986 */ /* 0x0009e2000c10111c */
[----:B------:R-:W-:Y:S02]  /*5d90*/  PRMT R49, R40, 0x7772, RZ ;  /* 0x0000777228317816 */ /* 0x000fe400000000ff */
[----:B------:R-:W-:Y:S01]  /*5da0*/  PRMT R51, R42, 0x7772, RZ ;  /* 0x000077722a337816 */ /* 0x000fe200000000ff */
[----:B------:R1:W-:Y:S01]  /*5db0*/  STG.E.U8 desc[UR28][R8.64], R45 ;  /* 0x0000002d08007986 */ /* 0x0003e2000c10111c */
[----:B------:R-:W-:-:S02]  /*5dc0*/  PRMT R53, R40, 0x7773, RZ ;  /* 0x0000777328357816 */ /* 0x000fc400000000ff */
[-C--:B------:R-:W-:Y:S01]  /*5dd0*/  LEA.HI.X.SX32 R29, R33, R46.reuse, 0x1, P5 ;  /* 0x0000002e211d7211 */ /* 0x080fe200028f0eff */
[----:B------:R2:W-:Y:S01]  /*5de0*/  STG.E.U8 desc[UR28][R10.64], R47 ;  /* 0x0000002f0a007986 */ /* 0x0005e2000c10111c */
[----:B0-----:R-:W-:Y:S02]  /*5df0*/  PRMT R5, R42, 0x7773, RZ ;  /* 0x000077732a057816 */ /* 0x001fe400000000ff */
[----:B------:R-:W-:Y:S01]  /*5e00*/  LEA.HI.X.SX32 R33, R38, R46, 0x1, P3 ;  /* 0x0000002e26217211 */ /* 0x000fe200018f0eff */
[----:B------:R0:W-:Y:S01]  /*5e10*/  STG.E.U8 desc[UR28][R12.64], R49 ;  /* 0x000000310c007986 */ /* 0x0001e2000c10111c */
[----:B----4-:R-:W-:Y:S01]  /*5e20*/  PRMT R7, R0, 0x7770, RZ ;  /* 0x0000777000077816 */ /* 0x010fe200000000ff */
[----:B------:R-:W3:Y:S01]  /*5e30*/  LDC.64 R38, c[0x0][0x230] ;  /* 0x00008c00ff267b82 */ /* 0x000ee20000000a00 */
[----:B------:R-:W-:Y:S01]  /*5e40*/  FSEL R37, R37, -INF , P1 ;  /* 0xff80000025257808 */ /* 0x000fe20000800000 */
[----:B------:R4:W-:Y:S01]  /*5e50*/  STG.E.U8 desc[UR28][R14.64], R51 ;  /* 0x000000330e007986 */ /* 0x0009e2000c10111c */
[----:B-1----:R-:W-:-:S02]  /*5e60*/  PRMT R9, R41, 0x7770, RZ ;  /* 0x0000777029097816 */ /* 0x002fc400000000ff */
[----:B------:R-:W-:Y:S01]  /*5e70*/  LOP3.LUT R4, R3, 0xf8, RZ, 0xc0, !PT ;  /* 0x000000f803047812 */ /* 0x000fe200078ec0ff */
[----:B------:R1:W-:Y:S01]  /*5e80*/  STG.E.U8 desc[UR28][R16.64], R53 ;  /* 0x0000003510007986 */ /* 0x0003e2000c10111c */
[----:B--2---:R-:W-:Y:S01]  /*5e90*/  PRMT R11, R0, 0x7771, RZ ;  /* 0x00007771000b7816 */ /* 0x004fe200000000ff */
[----:B------:R-:W-:Y:S01]  /*5ea0*/  FFMA R37, R37, 0.69314718246459960938, R200 ;  /* 0x3f31721825257823 */ /* 0x000fe200000000c8 */
[----:B------:R-:W-:Y:S01]  /*5eb0*/  IMAD.SHL.U32 R3, R2, 0x4, RZ ;  /* 0x0000000402037824 */ /* 0x000fe200078e00ff */
[----:B0-----:R-:W-:Y:S01]  /*5ec0*/  PRMT R13, R41, 0x7771, RZ ;  /* 0x00007771290d7816 */ /* 0x001fe200000000ff */
[----:B------:R0:W-:Y:S01]  /*5ed0*/  STG.E.U8 desc[UR28][R18.64], R5 ;  /* 0x0000000512007986 */ /* 0x0001e2000c10111c */
[----:B----4-:R-:W-:-:S03]  /*5ee0*/  PRMT R15, R0, 0x7772, RZ ;  /* 0x00007772000f7816 */ /* 0x010fc600000000ff */
[----:B------:R2:W-:Y:S01]  /*5ef0*/  STG.E.U8 desc[UR28][R20.64], R7 ;  /* 0x0000000714007986 */ /* 0x0005e2000c10111c */
[----:B-1----:R-:W-:-:S03]  /*5f00*/  PRMT R17, R41, 0x7772, RZ ;  /* 0x0000777229117816 */ /* 0x002fc600000000ff */
[----:B------:R2:W-:Y:S01]  /*5f10*/  STG.E.U8 desc[UR28][R22.64], R9 ;  /* 0x0000000916007986 */ /* 0x0005e2000c10111c */
[----:B------:R-:W-:Y:S02]  /*5f20*/  PRMT R41, R41, 0x7773, RZ ;  /* 0x0000777329297816 */ /* 0x000fe400000000ff */
[----:B0-----:R-:W-:Y:S01]  /*5f30*/  PRMT R19, R0, 0x7773, RZ ;  /* 0x0000777300137816 */ /* 0x001fe200000000ff */
[----:B------:R2:W-:Y:S01]  /*5f40*/  STG.E.U8 desc[UR28][R24.64], R11 ;  /* 0x0000000b18007986 */ /* 0x0005e2000c10111c */
[----:B------:R-:W-:Y:S01]  /*5f50*/  FSEL R5, R36, -INF , P2 ;  /* 0xff80000024057808 */ /* 0x000fe20001000000 */
[----:B------:R-:W-:Y:S01]  /*5f60*/  IMAD.HI R0, R2, 0x4, RZ ;  /* 0x0000000402007827 */ /* 0x000fe200078e02ff */
[----:B---3--:R-:W-:Y:S01]  /*5f70*/  IADD3 R2, P1, P2, R3, UR6, R38 ;  /* 0x0000000603027c10 */ /* 0x008fe2000fa3e026 */
[----:B------:R2:W-:Y:S02]  /*5f80*/  STG.E.U8 desc[UR28][R26.64], R13 ;  /* 0x0000000d1a007986 */ /* 0x0005e4000c10111c */
[----:B------:R-:W-:Y:S01]  /*5f90*/  FFMA R36, R5, 0.69314718246459960938, R54 ;  /* 0x3f31721805247823 */ /* 0x000fe20000000036 */
[----:B------:R-:W-:Y:S01]  /*5fa0*/  IADD3.X R3, R0, UR5, R39, P1, P2 ;  /* 0x0000000500037c10 */ /* 0x000fe20008fe4427 */
[----:B------:R2:W-:Y:S04]  /*5fb0*/  STG.E.U8 desc[UR28][R28.64], R15 ;  /* 0x0000000f1c007986 */ /* 0x0005e8000c10111c */
[----:B------:R2:W-:Y:S04]  /*5fc0*/  STG.E.U8 desc[UR28][R30.64], R17 ;  /* 0x000000111e007986 */ /* 0x0005e8000c10111c */
[----:B------:R2:W-:Y:S04]  /*5fd0*/  STG.E.U8 desc[UR28][R32.64], R19 ;  /* 0x0000001320007986 */ /* 0x0005e8000c10111c */
[----:B------:R2:W-:Y:S01]  /*5fe0*/  STG.E.U8 desc[UR28][R34.64], R41 ;  /* 0x0000002922007986 */ /* 0x0005e2000c10111c */
[----:B------:R-:W-:Y:S06]  /*5ff0*/  BAR.SYNC.DEFER_BLOCKING 0x0 ;  /* 0x0000000000007b1d */ /* 0x000fec0000010000 */
[----:B------:R2:W-:Y:S02]  /*6000*/  STS.64 [R4+UR27], R36 ;  /* 0x0000002404007988 */ /* 0x0005e40008000a1b */
[----:B------:R-:W-:Y:S06]  /*6010*/  BAR.SYNC.DEFER_BLOCKING 0x0 ;  /* 0x0000000000007b1d */ /* 0x000fec0000010000 */
[----:B------:R-:W-:Y:S05]  /*6020*/  @P0 EXIT ;  /* 0x000000000000094d */ /* 0x000fea0003800000 */
[----:B------:R-:W0:Y:S04]  /*6030*/  LDS R5, [R44] ;  /* 0x000000002c057984 */ /* 0x000e280000000800 */
[----:B0-----:R-:W-:Y:S01]  /*6040*/  STG.E desc[UR28][R2.64], R5 ;  /* 0x0000000502007986 */ /* 0x001fe2000c10191c */
[----:B------:R-:W-:Y:S05]  /*6050*/  EXIT ;  /* 0x000000000000794d */ /* 0x000fea0003800000 */
.L_x_2:
[----:B------:R-:W-:-:S00]  /*6060*/  BRA `(.L_x_2) ;  /* 0xfffffffc00fc7947 */ /* 0x000fc0000383ffff */
[----:B------:R-:W-:-:S00]  /*6070*/  NOP ;  /* 0x0000000000007918 */ /* 0x000fc00000000000 */
        /* <DEDUP_REMOVED lines=8> */
.L_x_3:


//--------------------- .nv.global.init           --------------------------
	.section	.nv.global.init,"aw",@progbits
.nv.global.init:
	.type		_$_str,@object
	.size		_$_str,(.L_0 - _$_str)
_$_str:
        /*0000*/ 	.byte	0x5f, 0x5f, 0x43, 0x55, 0x44, 0x41, 0x5f, 0x46, 0x54, 0x5a, 0x00
.L_0:


//--------------------- .nv.shared.attn_fwd       --------------------------
	.section	.nv.shared.attn_fwd,"aw",@nobits
	.sectionflags	@""
	.align	16
	.zero		1024


//--------------------- .nv.shared.reserved.0     --------------------------
	.section	.nv.shared.reserved.0,"aw",@nobits
	.weak		__nv_reservedSMEM_offset_0_alias
	.size		__nv_reservedSMEM_offset_0_alias, 0, 0
	.other		__nv_reservedSMEM_offset_0_alias,@"STO_CUDA_RESERVED_SHARED STV_DEFAULT"
__nv_reservedSMEM_offset_0_alias:
	.zero		0


//--------------------- .nv.constant0.attn_fwd    --------------------------
	.section	.nv.constant0.attn_fwd,"a",@progbits
	.sectionflags	@""
	.align	4
.nv.constant0.attn_fwd:
	.zero		664


//--------------------- SYMBOLS --------------------------

	.type		.nv.reservedSmem.offset0,@object
	.size		.nv.reservedSmem.offset0,0x4
